	.target	sm_100a

	.elftype	@"ET_EXEC"


//--------------------- .note.nv.tkinfo           --------------------------
	.section	.note.nv.tkinfo,"",@"SHT_NOTE"
	.sectionflags	@"SHF_NOTE_NV_TKINFO"
	.tkinfo
        /*0018*/ 	.word	0x00000002
        /*0030*/ 	.string	""
        /*0030*/ 	.string	"ptxas"
        /*0030*/ 	.string	"Cuda compilation tools, release 13.0, V13.0.88"
        /*0030*/ 	.string	"Build cuda_13.0.r13.0/compiler.36424714_0"
        /*0030*/ 	.string	"-arch sm_100a -m 64 "



//--------------------- .note.nv.cuinfo           --------------------------
	.section	.note.nv.cuinfo,"",@"SHT_NOTE"
	.sectionflags	@"SHF_NOTE_NV_CUINFO"
        /*0018*/ 	.short	0x0002
        /*001a*/ 	.short	0x0064
        /*001c*/ 	.short	0x0082
	.zero		2


//--------------------- .nv.info                  --------------------------
	.section	.nv.info,"",@"SHT_CUDA_INFO"
	.align	4


	//----- nvinfo : EIATTR_REGCOUNT
	.align		4
        /*0000*/ 	.byte	0x04, 0x2f
        /*0002*/ 	.short	(.L_19 - .L_18)
	.align		4
.L_18:
        /*0004*/ 	.word	index@(_ZN7cutlass13device_kernelINS_4conv6kernel13ConvUniversalINS1_16ConvProblemShapeILNS1_8OperatorE0ELi2EEENS1_10collective14CollectiveConvINS1_47MainloopSm100TmaUmmaWarpSpecializedImplicitGemmILS5_0ELi6ELi2ELi1ELi2EN4cute5tupleIJNSA_1CILi1EEESD_SD_EEEEENSB_IJNSC_ILi128EEESG_NSB_IJNSC_ILi32EEEEEEEEENS_10tfloat32_tESK_NSA_8TiledMMAINSA_8MMA_AtomIJNSA_17SM100_MMA_TF32_SSISK_SK_fLi128ELi128ELNSA_4UMMA5MajorE0ELSP_0ELNSO_7ScaleInE0ELSQ_0EEEEEENSA_6LayoutISE_NSB_IJNSC_ILi0EEESU_SU_EEEEENSB_IJNSA_10UnderscoreESX_SX_EEEEENS7_6detail27Sm100ImplicitGemmTileTraitsINSA_20SM90_TMA_LOAD_IM2COLENSA_14ComposedLayoutINSA_7SwizzleILi3ELi4ELi3EEENSA_18smem_ptr_flag_bitsILi32EEENST_INSB_IJNSC_ILi8EEESH_EEENSB_IJSH_SD_EEEEEEEvEENS11_INSA_13SM90_TMA_LOADES1C_vEEEENS_8epilogue10collective18CollectiveEpilogueINS1H_23Sm100TmaWarpSpecializedILi4ELi2ELi16ELb1ELb0EEEJSJ_NSB_IJNST_ISG_SD_EENST_INSC_ILi16EEESD_EEEEESK_NSB_IJNSB_IJlllEEESD_SU_EEESK_S1R_NS1H_6fusion15FusionCallbacksIS1L_NS1S_17LinearCombinationISK_fSK_fLNS_15FloatRoundStyleE2EEESJ_S1P_JEEENSA_5SM1004TMEM4LOAD26SM100_TMEM_LOAD_32dp32b16xES12_NS13_INS14_ILi2ELi4ELi3EEES17_NST_INSB_IJS18_S1N_EEENSB_IJS1N_SD_EEEEEEENSA_39AutoVectorizingCopyWithAssumedAlignmentILi128EEENSA_21SM90_TMA_STORE_IM2COLES26_S28_S28_EEEvvEEEEvNT_6ParamsE)
        /*0008*/ 	.word	0x0000006f


	//----- nvinfo : EIATTR_FRAME_SIZE
	.align		4
.L_19:
        /*000c*/ 	.byte	0x04, 0x11
        /*000e*/ 	.short	(.L_21 - .L_20)
	.align		4
.L_20:
        /*0010*/ 	.word	index@($__internal_2_$__cuda_sm10x_tcgen05_guardrail_trap_unallocated_columns_being_dealloced)
        /*0014*/ 	.word	0x00000008


	//----- nvinfo : EIATTR_FRAME_SIZE
	.align		4
.L_21:
        /*0018*/ 	.byte	0x04, 0x11
        /*001a*/ 	.short	(.L_23 - .L_22)
	.align		4
.L_22:
        /*001c*/ 	.word	index@($__internal_1_$__cuda_sm10x_tcgen05_guardrail_trap_phase_invalid_during_alloc)
        /*0020*/ 	.word	0x00000008


	//----- nvinfo : EIATTR_FRAME_SIZE
	.align		4
.L_23:
        /*0024*/ 	.byte	0x04, 0x11
        /*0026*/ 	.short	(.L_25 - .L_24)
	.align		4
.L_24:
        /*0028*/ 	.word	index@($__internal_0_$__cuda_sm10x_tcgen05_guardrail_trap_col_being_dealloced_not_returned_by_alloc)
        /*002c*/ 	.word	0x00000008


	//----- nvinfo : EIATTR_FRAME_SIZE
	.align		4
.L_25:
        /*0030*/ 	.byte	0x04, 0x11
        /*0032*/ 	.short	(.L_27 - .L_26)
	.align		4
.L_26:
        /*0034*/ 	.word	index@(_ZN7cutlass13device_kernelINS_4conv6kernel13ConvUniversalINS1_16ConvProblemShapeILNS1_8OperatorE0ELi2EEENS1_10collective14CollectiveConvINS1_47MainloopSm100TmaUmmaWarpSpecializedImplicitGemmILS5_0ELi6ELi2ELi1ELi2EN4cute5tupleIJNSA_1CILi1EEESD_SD_EEEEENSB_IJNSC_ILi128EEESG_NSB_IJNSC_ILi32EEEEEEEEENS_10tfloat32_tESK_NSA_8TiledMMAINSA_8MMA_AtomIJNSA_17SM100_MMA_TF32_SSISK_SK_fLi128ELi128ELNSA_4UMMA5MajorE0ELSP_0ELNSO_7ScaleInE0ELSQ_0EEEEEENSA_6LayoutISE_NSB_IJNSC_ILi0EEESU_SU_EEEEENSB_IJNSA_10UnderscoreESX_SX_EEEEENS7_6detail27Sm100ImplicitGemmTileTraitsINSA_20SM90_TMA_LOAD_IM2COLENSA_14ComposedLayoutINSA_7SwizzleILi3ELi4ELi3EEENSA_18smem_ptr_flag_bitsILi32EEENST_INSB_IJNSC_ILi8EEESH_EEENSB_IJSH_SD_EEEEEEEvEENS11_INSA_13SM90_TMA_LOADES1C_vEEEENS_8epilogue10collective18CollectiveEpilogueINS1H_23Sm100TmaWarpSpecializedILi4ELi2ELi16ELb1ELb0EEEJSJ_NSB_IJNST_ISG_SD_EENST_INSC_ILi16EEESD_EEEEESK_NSB_IJNSB_IJlllEEESD_SU_EEESK_S1R_NS1H_6fusion15FusionCallbacksIS1L_NS1S_17LinearCombinationISK_fSK_fLNS_15FloatRoundStyleE2EEESJ_S1P_JEEENSA_5SM1004TMEM4LOAD26SM100_TMEM_LOAD_32dp32b16xES12_NS13_INS14_ILi2ELi4ELi3EEES17_NST_INSB_IJS18_S1N_EEENSB_IJS1N_SD_EEEEEEENSA_39AutoVectorizingCopyWithAssumedAlignmentILi128EEENSA_21SM90_TMA_STORE_IM2COLES26_S28_S28_EEEvvEEEEvNT_6ParamsE)
        /*0038*/ 	.word	0x00000008


	//----- nvinfo : EIATTR_MIN_STACK_SIZE
	.align		4
.L_27:
        /*003c*/ 	.byte	0x04, 0x12
        /*003e*/ 	.short	(.L_29 - .L_28)
	.align		4
.L_28:
        /*0040*/ 	.word	index@(_ZN7cutlass13device_kernelINS_4conv6kernel13ConvUniversalINS1_16ConvProblemShapeILNS1_8OperatorE0ELi2EEENS1_10collective14CollectiveConvINS1_47MainloopSm100TmaUmmaWarpSpecializedImplicitGemmILS5_0ELi6ELi2ELi1ELi2EN4cute5tupleIJNSA_1CILi1EEESD_SD_EEEEENSB_IJNSC_ILi128EEESG_NSB_IJNSC_ILi32EEEEEEEEENS_10tfloat32_tESK_NSA_8TiledMMAINSA_8MMA_AtomIJNSA_17SM100_MMA_TF32_SSISK_SK_fLi128ELi128ELNSA_4UMMA5MajorE0ELSP_0ELNSO_7ScaleInE0ELSQ_0EEEEEENSA_6LayoutISE_NSB_IJNSC_ILi0EEESU_SU_EEEEENSB_IJNSA_10UnderscoreESX_SX_EEEEENS7_6detail27Sm100ImplicitGemmTileTraitsINSA_20SM90_TMA_LOAD_IM2COLENSA_14ComposedLayoutINSA_7SwizzleILi3ELi4ELi3EEENSA_18smem_ptr_flag_bitsILi32EEENST_INSB_IJNSC_ILi8EEESH_EEENSB_IJSH_SD_EEEEEEEvEENS11_INSA_13SM90_TMA_LOADES1C_vEEEENS_8epilogue10collective18CollectiveEpilogueINS1H_23Sm100TmaWarpSpecializedILi4ELi2ELi16ELb1ELb0EEEJSJ_NSB_IJNST_ISG_SD_EENST_INSC_ILi16EEESD_EEEEESK_NSB_IJNSB_IJlllEEESD_SU_EEESK_S1R_NS1H_6fusion15FusionCallbacksIS1L_NS1S_17LinearCombinationISK_fSK_fLNS_15FloatRoundStyleE2EEESJ_S1P_JEEENSA_5SM1004TMEM4LOAD26SM100_TMEM_LOAD_32dp32b16xES12_NS13_INS14_ILi2ELi4ELi3EEES17_NST_INSB_IJS18_S1N_EEENSB_IJS1N_SD_EEEEEEENSA_39AutoVectorizingCopyWithAssumedAlignmentILi128EEENSA_21SM90_TMA_STORE_IM2COLES26_S28_S28_EEEvvEEEEvNT_6ParamsE)
        /*0044*/ 	.word	0x00000008
.L_29:


//--------------------- .nv.compat                --------------------------
	.section	.nv.compat,"",@"SHT_CUDA_COMPAT_INFO"
	.align	4
        /*0000*/ 	.byte	0x02, 0x09, 0x01, 0x00, 0x02, 0x02, 0x02, 0x00, 0x02, 0x05, 0x05, 0x00, 0x03, 0x07, 0x01, 0x01
        /*0010*/ 	.byte	0x02, 0x03, 0x01, 0x00, 0x02, 0x06, 0x01, 0x00, 0x04, 0x0b, 0x08, 0x00, 0x09, 0x00, 0x00, 0x00
        /*0020*/ 	.byte	0x00, 0x00, 0x00, 0x00


//--------------------- .nv.info._ZN7cutlass13device_kernelINS_4conv6kernel13ConvUniversalINS1_16ConvProblemShapeILNS1_8OperatorE0ELi2EEENS1_10collective14CollectiveConvINS1_47MainloopSm100TmaUmmaWarpSpecializedImplicitGemmILS5_0ELi6ELi2ELi1ELi2EN4cute5tupleIJNSA_1CILi1EEESD_SD_EEEEENSB_IJNSC_ILi128EEESG_NSB_IJNSC_ILi32EEEEEEEEENS_10tfloat32_tESK_NSA_8TiledMMAINSA_8MMA_AtomIJNSA_17SM100_MMA_TF32_SSISK_SK_fLi128ELi128ELNSA_4UMMA5MajorE0ELSP_0ELNSO_7ScaleInE0ELSQ_0EEEEEENSA_6LayoutISE_NSB_IJNSC_ILi0EEESU_SU_EEEEENSB_IJNSA_10UnderscoreESX_SX_EEEEENS7_6detail27Sm100ImplicitGemmTileTraitsINSA_20SM90_TMA_LOAD_IM2COLENSA_14ComposedLayoutINSA_7SwizzleILi3ELi4ELi3EEENSA_18smem_ptr_flag_bitsILi32EEENST_INSB_IJNSC_ILi8EEESH_EEENSB_IJSH_SD_EEEEEEEvEENS11_INSA_13SM90_TMA_LOADES1C_vEEEENS_8epilogue10collective18CollectiveEpilogueINS1H_23Sm100TmaWarpSpecializedILi4ELi2ELi16ELb1ELb0EEEJSJ_NSB_IJNST_ISG_SD_EENST_INSC_ILi16EEESD_EEEEESK_NSB_IJNSB_IJlllEEESD_SU_EEESK_S1R_NS1H_6fusion15FusionCallbacksIS1L_NS1S_17LinearCombinationISK_fSK_fLNS_15FloatRoundStyleE2EEESJ_S1P_JEEENSA_5SM1004TMEM4LOAD26SM100_TMEM_LOAD_32dp32b16xES12_NS13_INS14_ILi2ELi4ELi3EEES17_NST_INSB_IJS18_S1N_EEENSB_IJS1N_SD_EEEEEEENSA_39AutoVectorizingCopyWithAssumedAlignmentILi128EEENSA_21SM90_TMA_STORE_IM2COLES26_S28_S28_EEEvvEEEEvNT_6ParamsE --------------------------
	.section	.nv.info._ZN7cutlass13device_kernelINS_4conv6kernel13ConvUniversalINS1_16ConvProblemShapeILNS1_8OperatorE0ELi2EEENS1_10collective14CollectiveConvINS1_47MainloopSm100TmaUmmaWarpSpecializedImplicitGemmILS5_0ELi6ELi2ELi1ELi2EN4cute5tupleIJNSA_1CILi1EEESD_SD_EEEEENSB_IJNSC_ILi128EEESG_NSB_IJNSC_ILi32EEEEEEEEENS_10tfloat32_tESK_NSA_8TiledMMAINSA_8MMA_AtomIJNSA_17SM100_MMA_TF32_SSISK_SK_fLi128ELi128ELNSA_4UMMA5MajorE0ELSP_0ELNSO_7ScaleInE0ELSQ_0EEEEEENSA_6LayoutISE_NSB_IJNSC_ILi0EEESU_SU_EEEEENSB_IJNSA_10UnderscoreESX_SX_EEEEENS7_6detail27Sm100ImplicitGemmTileTraitsINSA_20SM90_TMA_LOAD_IM2COLENSA_14ComposedLayoutINSA_7SwizzleILi3ELi4ELi3EEENSA_18smem_ptr_flag_bitsILi32EEENST_INSB_IJNSC_ILi8EEESH_EEENSB_IJSH_SD_EEEEEEEvEENS11_INSA_13SM90_TMA_LOADES1C_vEEEENS_8epilogue10collective18CollectiveEpilogueINS1H_23Sm100TmaWarpSpecializedILi4ELi2ELi16ELb1ELb0EEEJSJ_NSB_IJNST_ISG_SD_EENST_INSC_ILi16EEESD_EEEEESK_NSB_IJNSB_IJlllEEESD_SU_EEESK_S1R_NS1H_6fusion15FusionCallbacksIS1L_NS1S_17LinearCombinationISK_fSK_fLNS_15FloatRoundStyleE2EEESJ_S1P_JEEENSA_5SM1004TMEM4LOAD26SM100_TMEM_LOAD_32dp32b16xES12_NS13_INS14_ILi2ELi4ELi3EEES17_NST_INSB_IJS18_S1N_EEENSB_IJS1N_SD_EEEEEEENSA_39AutoVectorizingCopyWithAssumedAlignmentILi128EEENSA_21SM90_TMA_STORE_IM2COLES26_S28_S28_EEEvvEEEEvNT_6ParamsE,"",@"SHT_CUDA_INFO"
	.sectionflags	@""
	.align	4


	//----- nvinfo : EIATTR_CUDA_API_VERSION
	.align		4
        /*0000*/ 	.byte	0x04, 0x37
        /*0002*/ 	.short	(.L_31 - .L_30)
.L_30:
        /*0004*/ 	.word	0x00000082


	//----- nvinfo : EIATTR_KPARAM_INFO
	.align		4
.L_31:
        /*0008*/ 	.byte	0x04, 0x17
        /*000a*/ 	.short	(.L_33 - .L_32)
.L_32:
        /*000c*/ 	.word	0x00000000
        /*0010*/ 	.short	0x0000
        /*0012*/ 	.short	0x0000
        /*0014*/ 	.byte	0x00, 0xf0, 0x01, 0x20


	//----- nvinfo : EIATTR_AT_ENTRY_FRAGMENTS
	.align		4
.L_33:
        /*0018*/ 	.byte	0x04, 0x4f
        /*001a*/ 	.short	(.L_35 - .L_34)


	//   ....[0]....
.L_34:
        /*001c*/ 	.word	0x00000006


	//----- nvinfo : EIATTR_RESERVED_SMEM_USED
	.align		4
.L_35:
        /*0020*/ 	.byte	0x01, 0x41
	.zero		2


	//----- nvinfo : EIATTR_SPARSE_MMA_MASK
	.align		4
        /*0024*/ 	.byte	0x03, 0x50
        /*0026*/ 	.short	0x0000


	//----- nvinfo : EIATTR_TCGEN05_1CTA_USED
	.align		4
        /*0028*/ 	.byte	0x01, 0x51
	.zero		2


	//----- nvinfo : EIATTR_MAXREG_COUNT
	.align		4
        /*002c*/ 	.byte	0x03, 0x1b
        /*002e*/ 	.short	0x00ff


	//----- nvinfo : EIATTR_NUM_BARRIERS
	.align		4
        /*0030*/ 	.byte	0x02, 0x4c
        /*0032*/ 	.byte	0x07
	.zero		1


	//----- nvinfo : EIATTR_EXTERNS
	.align		4
        /*0034*/ 	.byte	0x04, 0x0f
        /*0036*/ 	.short	(.L_37 - .L_36)


	//   ....[0]....
	.align		4
.L_36:
        /*0038*/ 	.word	index@(__assertfail)


	//----- nvinfo : EIATTR_MERCURY_ISA_VERSION
	.align		4
.L_37:
        /*003c*/ 	.byte	0x03, 0x5f
        /*003e*/ 	.short	0x0101


	//----- nvinfo : EIATTR_INT_WARP_WIDE_INSTR_OFFSETS
	.align		4
        /*0040*/ 	.byte	0x04, 0x31
        /*0042*/ 	.short	(.L_39 - .L_38)


	//   ....[0]....
.L_38:
        /*0044*/ 	.word	0x00003a00


	//   ....[1]....
        /*0048*/ 	.word	0x00003a20


	//   ....[2]....
        /*004c*/ 	.word	0x00003a50


	//   ....[3]....
        /*0050*/ 	.word	0x00004510


	//   ....[4]....
        /*0054*/ 	.word	0x00004530


	//   ....[5]....
        /*0058*/ 	.word	0x00004650


	//   ....[6]....
        /*005c*/ 	.word	0x00004670


	//   ....[7]....
        /*0060*/ 	.word	0x000047d0


	//   ....[8]....
        /*0064*/ 	.word	0x000047f0


	//   ....[9]....
        /*0068*/ 	.word	0x00004950


	//   ....[10]....
        /*006c*/ 	.word	0x00004970


	//   ....[11]....
        /*0070*/ 	.word	0x00004ae0


	//   ....[12]....
        /*0074*/ 	.word	0x00004b00


	//   ....[13]....
        /*0078*/ 	.word	0x00004c70


	//   ....[14]....
        /*007c*/ 	.word	0x00004c90


	//   ....[15]....
        /*0080*/ 	.word	0x00004e10


	//   ....[16]....
        /*0084*/ 	.word	0x00004e30


	//   ....[17]....
        /*0088*/ 	.word	0x00005080


	//   ....[18]....
        /*008c*/ 	.word	0x00005090


	//----- nvinfo : EIATTR_COOP_GROUP_MASK_REGIDS
	.align		4
.L_39:
        /*0090*/ 	.byte	0x04, 0x29
        /*0092*/ 	.short	(.L_41 - .L_40)


	//   ....[0]....
.L_40:
        /*0094*/ 	.word	0xffffffff


	//   ....[1]....
        /*0098*/ 	.word	0xffffffff


	//   ....[2]....
        /*009c*/ 	.word	0xffffffff


	//   ....[3]....
        /*00a0*/ 	.word	0xffffffff


	//   ....[4]....
        /*00a4*/ 	.word	0xffffffff


	//   ....[5]....
        /*00a8*/ 	.word	0xffffffff


	//   ....[6]....
        /*00ac*/ 	.word	0xffffffff


	//   ....[7]....
        /*00b0*/ 	.word	0xffffffff


	//   ....[8]....
        /*00b4*/ 	.word	0xffffffff


	//   ....[9]....
        /*00b8*/ 	.word	0xffffffff


	//   ....[10]....
        /*00bc*/ 	.word	0xffffffff


	//   ....[11]....
        /*00c0*/ 	.word	0xffffffff


	//----- nvinfo : EIATTR_COOP_GROUP_INSTR_OFFSETS
	.align		4
.L_41:
        /*00c4*/ 	.byte	0x04, 0x28
        /*00c6*/ 	.short	(.L_43 - .L_42)


	//   ....[0]....
.L_42:
        /*00c8*/ 	.word	0x000000a0


	//   ....[1]....
        /*00cc*/ 	.word	0x000004e0


	//   ....[2]....
        /*00d0*/ 	.word	0x00000690


	//   ....[3]....
        /*00d4*/ 	.word	0x00000830


	//   ....[4]....
        /*00d8*/ 	.word	0x00000930


	//   ....[5]....
        /*00dc*/ 	.word	0x00000a80


	//   ....[6]....
        /*00e0*/ 	.word	0x00002100


	//   ....[7]....
        /*00e4*/ 	.word	0x00002d70


	//   ....[8]....
        /*00e8*/ 	.word	0x00002f80


	//   ....[9]....
        /*00ec*/ 	.word	0x00002fb0


	//   ....[10]....
        /*00f0*/ 	.word	0x000038e0


	//   ....[11]....
        /*00f4*/ 	.word	0x00003b20


	//----- nvinfo : EIATTR_VRC_CTA_INIT_COUNT
	.align		4
.L_43:
        /*00f8*/ 	.byte	0x02, 0x4a
        /*00fa*/ 	.byte	0x80
	.zero		1


	//----- nvinfo : EIATTR_SYSCALL_OFFSETS
	.align		4
        /*00fc*/ 	.byte	0x04, 0x46
        /*00fe*/ 	.short	(.L_45 - .L_44)


	//   ....[0]....
.L_44:
        /*0100*/ 	.word	0x00005c30


	//   ....[1]....
        /*0104*/ 	.word	0x00005d20


	//   ....[2]....
        /*0108*/ 	.word	0x00006550


	//   ....[3]....
        /*010c*/ 	.word	0x00006ef0


	//   ....[4]....
        /*0110*/ 	.word	0x00007850


	//   ....[5]....
        /*0114*/ 	.word	0x000081f0


	//   ....[6]....
        /*0118*/ 	.word	0x00008b90


	//   ....[7]....
        /*011c*/ 	.word	0x00009560


	//   ....[8]....
        /*0120*/ 	.word	0x00009f00


	//   ....[9]....
        /*0124*/ 	.word	0x0000a850


	//----- nvinfo : EIATTR_MBARRIER_INSTR_OFFSETS
	.align		4
.L_45:
        /*0128*/ 	.byte	0x04, 0x39
        /*012a*/ 	.short	(.L_47 - .L_46)


	//   ....[0]....
.L_46:
        /*012c*/ 	.word	0x000005c0
        /*0130*/ 	.word	0x000000ff
        /*0134*/ 	.word	0x00000000
        /*0138*/ 	.short	0x0100
        /*013a*/ 	.byte	0x05
	.zero		1


	//   ....[1]....
        /*013c*/ 	.word	0x000005d0
        /*0140*/ 	.word	0x000000ff
        /*0144*/ 	.word	0x00000030
        /*0148*/ 	.short	0x0100
        /*014a*/ 	.byte	0x05
	.zero		1


	//   ....[2]....
        /*014c*/ 	.word	0x000005e0
        /*0150*/ 	.word	0x000000ff
        /*0154*/ 	.word	0x00000008
        /*0158*/ 	.short	0x0100
        /*015a*/ 	.byte	0x05
	.zero		1


	//   ....[3]....
        /*015c*/ 	.word	0x000005f0
        /*0160*/ 	.word	0x000000ff
        /*0164*/ 	.word	0x00000038
        /*0168*/ 	.short	0x0100
        /*016a*/ 	.byte	0x05
	.zero		1


	//   ....[4]....
        /*016c*/ 	.word	0x00000600
        /*0170*/ 	.word	0x000000ff
        /*0174*/ 	.word	0x00000010
        /*0178*/ 	.short	0x0100
        /*017a*/ 	.byte	0x05
	.zero		1


	//   ....[5]....
        /*017c*/ 	.word	0x00000610
        /*0180*/ 	.word	0x000000ff
        /*0184*/ 	.word	0x00000040
        /*0188*/ 	.short	0x0100
        /*018a*/ 	.byte	0x05
	.zero		1


	//   ....[6]....
        /*018c*/ 	.word	0x00000620
        /*0190*/ 	.word	0x000000ff
        /*0194*/ 	.word	0x00000018
        /*0198*/ 	.short	0x0100
        /*019a*/ 	.byte	0x05
	.zero		1


	//   ....[7]....
        /*019c*/ 	.word	0x00000630
        /*01a0*/ 	.word	0x000000ff
        /*01a4*/ 	.word	0x00000048
        /*01a8*/ 	.short	0x0100
        /*01aa*/ 	.byte	0x05
	.zero		1


	//   ....[8]....
        /*01ac*/ 	.word	0x00000640
        /*01b0*/ 	.word	0x000000ff
        /*01b4*/ 	.word	0x00000020
        /*01b8*/ 	.short	0x0100
        /*01ba*/ 	.byte	0x05
	.zero		1


	//   ....[9]....
        /*01bc*/ 	.word	0x00000650
        /*01c0*/ 	.word	0x000000ff
        /*01c4*/ 	.word	0x00000050
        /*01c8*/ 	.short	0x0100
        /*01ca*/ 	.byte	0x05
	.zero		1


	//   ....[10]....
        /*01cc*/ 	.word	0x00000660
        /*01d0*/ 	.word	0x000000ff
        /*01d4*/ 	.word	0x00000028
        /*01d8*/ 	.short	0x0100
        /*01da*/ 	.byte	0x05
	.zero		1


	//   ....[11]....
        /*01dc*/ 	.word	0x00000670
        /*01e0*/ 	.word	0x000000ff
        /*01e4*/ 	.word	0x00000058
        /*01e8*/ 	.short	0x0100
        /*01ea*/ 	.byte	0x05
	.zero		1


	//   ....[12]....
        /*01ec*/ 	.word	0x000007a0
        /*01f0*/ 	.word	0x000000ff
        /*01f4*/ 	.word	0x00000060
        /*01f8*/ 	.short	0x0100
        /*01fa*/ 	.byte	0x07
	.zero		1


	//   ....[13]....
        /*01fc*/ 	.word	0x000007b0
        /*0200*/ 	.word	0x000000ff
        /*0204*/ 	.word	0x00000080
        /*0208*/ 	.short	0x0100
        /*020a*/ 	.byte	0x07
	.zero		1


	//   ....[14]....
        /*020c*/ 	.word	0x000007c0
        /*0210*/ 	.word	0x000000ff
        /*0214*/ 	.word	0x00000068
        /*0218*/ 	.short	0x0100
        /*021a*/ 	.byte	0x07
	.zero		1


	//   ....[15]....
        /*021c*/ 	.word	0x000007d0
        /*0220*/ 	.word	0x000000ff
        /*0224*/ 	.word	0x00000088
        /*0228*/ 	.short	0x0100
        /*022a*/ 	.byte	0x07
	.zero		1


	//   ....[16]....
        /*022c*/ 	.word	0x000007e0
        /*0230*/ 	.word	0x000000ff
        /*0234*/ 	.word	0x00000070
        /*0238*/ 	.short	0x0100
        /*023a*/ 	.byte	0x07
	.zero		1


	//   ....[17]....
        /*023c*/ 	.word	0x000007f0
        /*0240*/ 	.word	0x000000ff
        /*0244*/ 	.word	0x00000090
        /*0248*/ 	.short	0x0100
        /*024a*/ 	.byte	0x07
	.zero		1


	//   ....[18]....
        /*024c*/ 	.word	0x00000800
        /*0250*/ 	.word	0x000000ff
        /*0254*/ 	.word	0x00000078
        /*0258*/ 	.short	0x0100
        /*025a*/ 	.byte	0x07
	.zero		1


	//   ....[19]....
        /*025c*/ 	.word	0x00000810
        /*0260*/ 	.word	0x000000ff
        /*0264*/ 	.word	0x00000098
        /*0268*/ 	.short	0x0100
        /*026a*/ 	.byte	0x07
	.zero		1


	//   ....[20]....
        /*026c*/ 	.word	0x00000900
        /*0270*/ 	.word	0x000000ff
        /*0274*/ 	.word	0x000000a0
        /*0278*/ 	.short	0x0100
        /*027a*/ 	.byte	0x05
	.zero		1


	//   ....[21]....
        /*027c*/ 	.word	0x00000910
        /*0280*/ 	.word	0x000000ff
        /*0284*/ 	.word	0x000000a8
        /*0288*/ 	.short	0x0100
        /*028a*/ 	.byte	0x05
	.zero		1


	//   ....[22]....
        /*028c*/ 	.word	0x00000a50
        /*0290*/ 	.word	0x000000ff
        /*0294*/ 	.word	0x000000b0
        /*0298*/ 	.short	0x0100
        /*029a*/ 	.byte	0x05
	.zero		1


	//   ....[23]....
        /*029c*/ 	.word	0x00000a60
        /*02a0*/ 	.word	0x000000ff
        /*02a4*/ 	.word	0x000000b8
        /*02a8*/ 	.short	0x0100
        /*02aa*/ 	.byte	0x05
	.zero		1


	//   ....[24]....
        /*02ac*/ 	.word	0x00000b90
        /*02b0*/ 	.word	0x000000ff
        /*02b4*/ 	.word	0x000000c0
        /*02b8*/ 	.short	0x0100
        /*02ba*/ 	.byte	0x07
	.zero		1


	//   ....[25]....
        /*02bc*/ 	.word	0x00000ba0
        /*02c0*/ 	.word	0x000000ff
        /*02c4*/ 	.word	0x000000d0
        /*02c8*/ 	.short	0x0100
        /*02ca*/ 	.byte	0x07
	.zero		1


	//   ....[26]....
        /*02cc*/ 	.word	0x00000bb0
        /*02d0*/ 	.word	0x000000ff
        /*02d4*/ 	.word	0x000000c8
        /*02d8*/ 	.short	0x0100
        /*02da*/ 	.byte	0x07
	.zero		1


	//   ....[27]....
        /*02dc*/ 	.word	0x00000bc0
        /*02e0*/ 	.word	0x000000ff
        /*02e4*/ 	.word	0x000000d8
        /*02e8*/ 	.short	0x0100
        /*02ea*/ 	.byte	0x07
	.zero		1


	//   ....[28]....
        /*02ec*/ 	.word	0x00001500
        /*02f0*/ 	.word	0x000000ff
        /*02f4*/ 	.word	0x00000030
        /*02f8*/ 	.short	0x010a
        /*02fa*/ 	.byte	0x04
	.zero		1


	//   ....[29]....
        /*02fc*/ 	.word	0x000017c0
        /*0300*/ 	.word	0x000000ff
        /*0304*/ 	.word	0x00000030
        /*0308*/ 	.short	0x010a
        /*030a*/ 	.byte	0x09
	.zero		1


	//   ....[30]....
        /*030c*/ 	.word	0x00001930
        /*0310*/ 	.word	0x000000ff
        /*0314*/ 	.word	0x00000030
        /*0318*/ 	.short	0x010a
        /*031a*/ 	.byte	0x08
	.zero		1


	//   ....[31]....
        /*031c*/ 	.word	0x00001ae0
        /*0320*/ 	.word	0x000000ff
        /*0324*/ 	.word	0x000000a8
        /*0328*/ 	.short	0x0101
        /*032a*/ 	.byte	0x16
	.zero		1


	//   ....[32]....
        /*032c*/ 	.word	0x00001b10
        /*0330*/ 	.word	0x000000ff
        /*0334*/ 	.word	0x00000030
        /*0338*/ 	.short	0x010a
        /*033a*/ 	.byte	0x04
	.zero		1


	//   ....[33]....
        /*033c*/ 	.word	0x00001db0
        /*0340*/ 	.word	0x000000ff
        /*0344*/ 	.word	0x00000030
        /*0348*/ 	.short	0x010a
        /*034a*/ 	.byte	0x09
	.zero		1


	//   ....[34]....
        /*034c*/ 	.word	0x00001f20
        /*0350*/ 	.word	0x000000ff
        /*0354*/ 	.word	0x00000030
        /*0358*/ 	.short	0x010a
        /*035a*/ 	.byte	0x08
	.zero		1


	//   ....[35]....
        /*035c*/ 	.word	0x00002110
        /*0360*/ 	.word	0x000000ff
        /*0364*/ 	.word	0x000000b0
        /*0368*/ 	.short	0x010a
        /*036a*/ 	.byte	0x16
	.zero		1


	//   ....[36]....
        /*036c*/ 	.word	0x000021d0
        /*0370*/ 	.word	0x000000ff
        /*0374*/ 	.word	0x00000000
        /*0378*/ 	.short	0x0101
        /*037a*/ 	.byte	0x04
	.zero		1


	//   ....[37]....
        /*037c*/ 	.word	0x000026d0
        /*0380*/ 	.word	0x000000ff
        /*0384*/ 	.word	0x00000000
        /*0388*/ 	.short	0x010a
        /*038a*/ 	.byte	0x04
	.zero		1


	//   ....[38]....
        /*038c*/ 	.word	0x00002770
        /*0390*/ 	.word	0x000000ff
        /*0394*/ 	.word	0x00000000
        /*0398*/ 	.short	0x010a
        /*039a*/ 	.byte	0x04
	.zero		1


	//   ....[39]....
        /*039c*/ 	.word	0x00002810
        /*03a0*/ 	.word	0x000000ff
        /*03a4*/ 	.word	0x00000000
        /*03a8*/ 	.short	0x010a
        /*03aa*/ 	.byte	0x04
	.zero		1


	//   ....[40]....
        /*03ac*/ 	.word	0x000028b0
        /*03b0*/ 	.word	0x000000ff
        /*03b4*/ 	.word	0x00000000
        /*03b8*/ 	.short	0x010a
        /*03ba*/ 	.byte	0x04
	.zero		1


	//   ....[41]....
        /*03bc*/ 	.word	0x00002950
        /*03c0*/ 	.word	0x000000ff
        /*03c4*/ 	.word	0x00000000
        /*03c8*/ 	.short	0x010a
        /*03ca*/ 	.byte	0x04
	.zero		1


	//   ....[42]....
        /*03cc*/ 	.word	0x00002a00
        /*03d0*/ 	.word	0x00000000
        /*03d4*/ 	.word	0x00000000
        /*03d8*/ 	.short	0x010a
        /*03da*/ 	.byte	0xff
	.zero		1


	//   ....[43]....
        /*03dc*/ 	.word	0x00002b30
        /*03e0*/ 	.word	0x000000ff
        /*03e4*/ 	.word	0x000000b8
        /*03e8*/ 	.short	0x010a
        /*03ea*/ 	.byte	0x2d
	.zero		1


	//   ....[44]....
        /*03ec*/ 	.word	0x00002bd0
        /*03f0*/ 	.word	0x000000ff
        /*03f4*/ 	.word	0x000000b0
        /*03f8*/ 	.short	0x010a
        /*03fa*/ 	.byte	0x2d
	.zero		1


	//   ....[45]....
        /*03fc*/ 	.word	0x00002c70
        /*0400*/ 	.word	0x000000ff
        /*0404*/ 	.word	0x00000000
        /*0408*/ 	.short	0x0101
        /*040a*/ 	.byte	0x06
	.zero		1


	//   ....[46]....
        /*040c*/ 	.word	0x00002cb0
        /*0410*/ 	.word	0x000000ff
        /*0414*/ 	.word	0x000000b8
        /*0418*/ 	.short	0x0106
        /*041a*/ 	.byte	0x2d
	.zero		1


	//   ....[47]....
        /*041c*/ 	.word	0x00002cf0
        /*0420*/ 	.word	0x00000000
        /*0424*/ 	.word	0x000000b8
        /*0428*/ 	.short	0x010a
        /*042a*/ 	.byte	0xff
	.zero		1


	//   ....[48]....
        /*042c*/ 	.word	0x00003240
        /*0430*/ 	.word	0x000000ff
        /*0434*/ 	.word	0x000000b0
        /*0438*/ 	.short	0x010a
        /*043a*/ 	.byte	0x06
	.zero		1


	//   ....[49]....
        /*043c*/ 	.word	0x000032f0
        /*0440*/ 	.word	0x000000ff
        /*0444*/ 	.word	0x00000000
        /*0448*/ 	.short	0x0101
        /*044a*/ 	.byte	0x05
	.zero		1


	//   ....[50]....
        /*044c*/ 	.word	0x00003300
        /*0450*/ 	.word	0x000000ff
        /*0454*/ 	.word	0x000000d0
        /*0458*/ 	.short	0x010a
        /*045a*/ 	.byte	0x08
	.zero		1


	//   ....[51]....
        /*045c*/ 	.word	0x00003390
        /*0460*/ 	.word	0x000000ff
        /*0464*/ 	.word	0x00000000
        /*0468*/ 	.short	0x010a
        /*046a*/ 	.byte	0x04
	.zero		1


	//   ....[52]....
        /*046c*/ 	.word	0x00003400
        /*0470*/ 	.word	0x000000ff
        /*0474*/ 	.word	0x00000000
        /*0478*/ 	.short	0x010a
        /*047a*/ 	.byte	0x07
	.zero		1


	//   ....[53]....
        /*047c*/ 	.word	0x00003530
        /*0480*/ 	.word	0x000000ff
        /*0484*/ 	.word	0x00000000
        /*0488*/ 	.short	0x010a
        /*048a*/ 	.byte	0x04
	.zero		1


	//   ....[54]....
        /*048c*/ 	.word	0x00003830
        /*0490*/ 	.word	0x000000ff
        /*0494*/ 	.word	0x00000000
        /*0498*/ 	.short	0x010a
        /*049a*/ 	.byte	0x05
	.zero		1


	//   ....[55]....
        /*049c*/ 	.word	0x000038c0
        /*04a0*/ 	.word	0x000000ff
        /*04a4*/ 	.word	0x00000000
        /*04a8*/ 	.short	0x010a
        /*04aa*/ 	.byte	0x07
	.zero		1


	//   ....[56]....
        /*04ac*/ 	.word	0x00003dd0
        /*04b0*/ 	.word	0x000000ff
        /*04b4*/ 	.word	0x000000b0
        /*04b8*/ 	.short	0x010a
        /*04ba*/ 	.byte	0x16
	.zero		1


	//   ....[57]....
        /*04bc*/ 	.word	0x00003e70
        /*04c0*/ 	.word	0x000000ff
        /*04c4*/ 	.word	0x00000000
        /*04c8*/ 	.short	0x0101
        /*04ca*/ 	.byte	0x0f
	.zero		1


	//   ....[58]....
        /*04cc*/ 	.word	0x00004190
        /*04d0*/ 	.word	0x000000ff
        /*04d4*/ 	.word	0x000000a8
        /*04d8*/ 	.short	0x010a
        /*04da*/ 	.byte	0x16
	.zero		1


	//   ....[59]....
        /*04dc*/ 	.word	0x00004380
        /*04e0*/ 	.word	0x000000ff
        /*04e4*/ 	.word	0x00000080
        /*04e8*/ 	.short	0x010a
        /*04ea*/ 	.byte	0x16
	.zero		1


	//   ....[60]....
        /*04ec*/ 	.word	0x000045f0
        /*04f0*/ 	.word	0x000000ff
        /*04f4*/ 	.word	0x00000060
        /*04f8*/ 	.short	0x010b
        /*04fa*/ 	.byte	0x16
	.zero		1


	//   ....[61]....
        /*04fc*/ 	.word	0x00004600
        /*0500*/ 	.word	0x000000ff
        /*0504*/ 	.word	0x00000000
        /*0508*/ 	.short	0x0101
        /*050a*/ 	.byte	0x1f
	.zero		1


	//   ....[62]....
        /*050c*/ 	.word	0x00004620
        /*0510*/ 	.word	0x000000ff
        /*0514*/ 	.word	0x00000088
        /*0518*/ 	.short	0x010a
        /*051a*/ 	.byte	0x16
	.zero		1


	//   ....[63]....
        /*051c*/ 	.word	0x00004770
        /*0520*/ 	.word	0x000000ff
        /*0524*/ 	.word	0x00000068
        /*0528*/ 	.short	0x010b
        /*052a*/ 	.byte	0x16
	.zero		1


	//   ....[64]....
        /*052c*/ 	.word	0x00004780
        /*0530*/ 	.word	0x000000ff
        /*0534*/ 	.word	0x00000000
        /*0538*/ 	.short	0x0101
        /*053a*/ 	.byte	0x1e
	.zero		1


	//   ....[65]....
        /*053c*/ 	.word	0x000047a0
        /*0540*/ 	.word	0x000000ff
        /*0544*/ 	.word	0x00000090
        /*0548*/ 	.short	0x010a
        /*054a*/ 	.byte	0x16
	.zero		1


	//   ....[66]....
        /*054c*/ 	.word	0x000048f0
        /*0550*/ 	.word	0x000000ff
        /*0554*/ 	.word	0x00000070
        /*0558*/ 	.short	0x010b
        /*055a*/ 	.byte	0x16
	.zero		1


	//   ....[67]....
        /*055c*/ 	.word	0x00004900
        /*0560*/ 	.word	0x000000ff
        /*0564*/ 	.word	0x00000000
        /*0568*/ 	.short	0x0101
        /*056a*/ 	.byte	0x17
	.zero		1


	//   ....[68]....
        /*056c*/ 	.word	0x00004920
        /*0570*/ 	.word	0x000000ff
        /*0574*/ 	.word	0x00000098
        /*0578*/ 	.short	0x010a
        /*057a*/ 	.byte	0x16
	.zero		1


	//   ....[69]....
        /*057c*/ 	.word	0x00004a80
        /*0580*/ 	.word	0x000000ff
        /*0584*/ 	.word	0x00000078
        /*0588*/ 	.short	0x010b
        /*058a*/ 	.byte	0x16
	.zero		1


	//   ....[70]....
        /*058c*/ 	.word	0x00004a90
        /*0590*/ 	.word	0x000000ff
        /*0594*/ 	.word	0x00000000
        /*0598*/ 	.short	0x0101
        /*059a*/ 	.byte	0x26
	.zero		1


	//   ....[71]....
        /*059c*/ 	.word	0x00004ab0
        /*05a0*/ 	.word	0x000000ff
        /*05a4*/ 	.word	0x00000080
        /*05a8*/ 	.short	0x010a
        /*05aa*/ 	.byte	0x16
	.zero		1


	//   ....[72]....
        /*05ac*/ 	.word	0x00004c10
        /*05b0*/ 	.word	0x000000ff
        /*05b4*/ 	.word	0x00000060
        /*05b8*/ 	.short	0x010b
        /*05ba*/ 	.byte	0x16
	.zero		1


	//   ....[73]....
        /*05bc*/ 	.word	0x00004c20
        /*05c0*/ 	.word	0x000000ff
        /*05c4*/ 	.word	0x00000000
        /*05c8*/ 	.short	0x0101
        /*05ca*/ 	.byte	0x1f
	.zero		1


	//   ....[74]....
        /*05cc*/ 	.word	0x00004c40
        /*05d0*/ 	.word	0x000000ff
        /*05d4*/ 	.word	0x00000088
        /*05d8*/ 	.short	0x010a
        /*05da*/ 	.byte	0x16
	.zero		1


	//   ....[75]....
        /*05dc*/ 	.word	0x00004db0
        /*05e0*/ 	.word	0x000000ff
        /*05e4*/ 	.word	0x00000068
        /*05e8*/ 	.short	0x010b
        /*05ea*/ 	.byte	0x16
	.zero		1


	//   ....[76]....
        /*05ec*/ 	.word	0x00004dc0
        /*05f0*/ 	.word	0x000000ff
        /*05f4*/ 	.word	0x00000000
        /*05f8*/ 	.short	0x0101
        /*05fa*/ 	.byte	0x1e
	.zero		1


	//   ....[77]....
        /*05fc*/ 	.word	0x00004dd0
        /*0600*/ 	.word	0x000000ff
        /*0604*/ 	.word	0x00000090
        /*0608*/ 	.short	0x010a
        /*060a*/ 	.byte	0x16
	.zero		1


	//   ....[78]....
        /*060c*/ 	.word	0x00004f70
        /*0610*/ 	.word	0x000000ff
        /*0614*/ 	.word	0x00000070
        /*0618*/ 	.short	0x010b
        /*061a*/ 	.byte	0x16
	.zero		1


	//   ....[79]....
        /*061c*/ 	.word	0x00004fe0
        /*0620*/ 	.word	0x000000ff
        /*0624*/ 	.word	0x00000000
        /*0628*/ 	.short	0x0101
        /*062a*/ 	.byte	0x17
	.zero		1


	//   ....[80]....
        /*062c*/ 	.word	0x00005010
        /*0630*/ 	.word	0x000000ff
        /*0634*/ 	.word	0x00000098
        /*0638*/ 	.short	0x010a
        /*063a*/ 	.byte	0x16
	.zero		1


	//   ....[81]....
        /*063c*/ 	.word	0x000051e0
        /*0640*/ 	.word	0x000000ff
        /*0644*/ 	.word	0x00000078
        /*0648*/ 	.short	0x010b
        /*064a*/ 	.byte	0x16
	.zero		1


	//   ....[82]....
        /*064c*/ 	.word	0x00005200
        /*0650*/ 	.word	0x000000ff
        /*0654*/ 	.word	0x00000000
        /*0658*/ 	.short	0x0101
        /*065a*/ 	.byte	0x26
	.zero		1


	//   ....[83]....
        /*065c*/ 	.word	0x00005220
        /*0660*/ 	.word	0x000000ff
        /*0664*/ 	.word	0x00000080
        /*0668*/ 	.short	0x010a
        /*066a*/ 	.byte	0x16
	.zero		1


	//   ....[84]....
        /*066c*/ 	.word	0x00005240
        /*0670*/ 	.word	0x000000ff
        /*0674*/ 	.word	0x00000088
        /*0678*/ 	.short	0x010a
        /*067a*/ 	.byte	0x16
	.zero		1


	//   ....[85]....
        /*067c*/ 	.word	0x00005260
        /*0680*/ 	.word	0x000000ff
        /*0684*/ 	.word	0x00000090
        /*0688*/ 	.short	0x010a
        /*068a*/ 	.byte	0x16
	.zero		1


	//   ....[86]....
        /*068c*/ 	.word	0x000052b0
        /*0690*/ 	.word	0x00000002
        /*0694*/ 	.word	0x00000098
        /*0698*/ 	.short	0x010a
        /*069a*/ 	.byte	0xff
	.zero		1


	//   ....[87]....
        /*069c*/ 	.word	0x000055f0
        /*06a0*/ 	.word	0x000000ff
        /*06a4*/ 	.word	0x000000b0
        /*06a8*/ 	.short	0x010a
        /*06aa*/ 	.byte	0x32
	.zero		1


	//   ....[88]....
        /*06ac*/ 	.word	0x00005710
        /*06b0*/ 	.word	0x000000ff
        /*06b4*/ 	.word	0x00000000
        /*06b8*/ 	.short	0x0101
        /*06ba*/ 	.byte	0x04
	.zero		1


	//   ....[89]....
        /*06bc*/ 	.word	0x000061a0
        /*06c0*/ 	.word	0x000000ff
        /*06c4*/ 	.word	0x00000060
        /*06c8*/ 	.short	0x010a
        /*06ca*/ 	.byte	0x32
	.zero		1


	//   ....[90]....
        /*06cc*/ 	.word	0x00006250
        /*06d0*/ 	.word	0x00000063
        /*06d4*/ 	.word	0x000000c0
        /*06d8*/ 	.short	0x010a
        /*06da*/ 	.byte	0xff
	.zero		1


	//   ....[91]....
        /*06dc*/ 	.word	0x00006340
        /*06e0*/ 	.word	0x000000ff
        /*06e4*/ 	.word	0x00000060
        /*06e8*/ 	.short	0x010a
        /*06ea*/ 	.byte	0x32
	.zero		1


	//   ....[92]....
        /*06ec*/ 	.word	0x00006430
        /*06f0*/ 	.word	0x00000063
        /*06f4*/ 	.word	0x000000c0
        /*06f8*/ 	.short	0x010a
        /*06fa*/ 	.byte	0xff
	.zero		1


	//   ....[93]....
        /*06fc*/ 	.word	0x00006c20
        /*0700*/ 	.word	0x00000000
        /*0704*/ 	.word	0x00000000
        /*0708*/ 	.short	0x0101
        /*070a*/ 	.byte	0xff
	.zero		1


	//   ....[94]....
        /*070c*/ 	.word	0x00006c30
        /*0710*/ 	.word	0x00000003
        /*0714*/ 	.word	0x00000060
        /*0718*/ 	.short	0x010a
        /*071a*/ 	.byte	0xff
	.zero		1


	//   ....[95]....
        /*071c*/ 	.word	0x00006d10
        /*0720*/ 	.word	0x00000003
        /*0724*/ 	.word	0x00000060
        /*0728*/ 	.short	0x010a
        /*072a*/ 	.byte	0xff
	.zero		1


	//   ....[96]....
        /*072c*/ 	.word	0x00007580
        /*0730*/ 	.word	0x00000068
        /*0734*/ 	.word	0x00000000
        /*0738*/ 	.short	0x0101
        /*073a*/ 	.byte	0xff
	.zero		1


	//   ....[97]....
        /*073c*/ 	.word	0x000075a0
        /*0740*/ 	.word	0x00000032
        /*0744*/ 	.word	0x00000060
        /*0748*/ 	.short	0x010a
        /*074a*/ 	.byte	0xff
	.zero		1


	//   ....[98]....
        /*074c*/ 	.word	0x00007670
        /*0750*/ 	.word	0x00000032
        /*0754*/ 	.word	0x00000060
        /*0758*/ 	.short	0x010a
        /*075a*/ 	.byte	0xff
	.zero		1


	//   ....[99]....
        /*075c*/ 	.word	0x00007ed0
        /*0760*/ 	.word	0x00000068
        /*0764*/ 	.word	0x00000000
        /*0768*/ 	.short	0x0101
        /*076a*/ 	.byte	0xff
	.zero		1


	//   ....[100]....
        /*076c*/ 	.word	0x00007ef0
        /*0770*/ 	.word	0x00000069
        /*0774*/ 	.word	0x00000060
        /*0778*/ 	.short	0x010a
        /*077a*/ 	.byte	0xff
	.zero		1


	//   ....[101]....
        /*077c*/ 	.word	0x00007fd0
        /*0780*/ 	.word	0x00000069
        /*0784*/ 	.word	0x00000060
        /*0788*/ 	.short	0x010a
        /*078a*/ 	.byte	0xff
	.zero		1


	//   ....[102]....
        /*078c*/ 	.word	0x00008870
        /*0790*/ 	.word	0x0000006c
        /*0794*/ 	.word	0x00000000
        /*0798*/ 	.short	0x0101
        /*079a*/ 	.byte	0xff
	.zero		1


	//   ....[103]....
        /*079c*/ 	.word	0x00008890
        /*07a0*/ 	.word	0x0000006a
        /*07a4*/ 	.word	0x00000060
        /*07a8*/ 	.short	0x010a
        /*07aa*/ 	.byte	0xff
	.zero		1


	//   ....[104]....
        /*07ac*/ 	.word	0x00008960
        /*07b0*/ 	.word	0x0000006a
        /*07b4*/ 	.word	0x00000060
        /*07b8*/ 	.short	0x010a
        /*07ba*/ 	.byte	0xff
	.zero		1


	//   ....[105]....
        /*07bc*/ 	.word	0x00009240
        /*07c0*/ 	.word	0x0000006c
        /*07c4*/ 	.word	0x00000000
        /*07c8*/ 	.short	0x0101
        /*07ca*/ 	.byte	0xff
	.zero		1


	//   ....[106]....
        /*07cc*/ 	.word	0x00009260
        /*07d0*/ 	.word	0x0000006a
        /*07d4*/ 	.word	0x00000060
        /*07d8*/ 	.short	0x010a
        /*07da*/ 	.byte	0xff
	.zero		1


	//   ....[107]....
        /*07dc*/ 	.word	0x00009330
        /*07e0*/ 	.word	0x0000006a
        /*07e4*/ 	.word	0x00000060
        /*07e8*/ 	.short	0x010a
        /*07ea*/ 	.byte	0xff
	.zero		1


	//   ....[108]....
        /*07ec*/ 	.word	0x00009be0
        /*07f0*/ 	.word	0x0000006c
        /*07f4*/ 	.word	0x00000000
        /*07f8*/ 	.short	0x0101
        /*07fa*/ 	.byte	0xff
	.zero		1


	//   ....[109]....
        /*07fc*/ 	.word	0x00009c00
        /*0800*/ 	.word	0x0000006a
        /*0804*/ 	.word	0x00000060
        /*0808*/ 	.short	0x010a
        /*080a*/ 	.byte	0xff
	.zero		1


	//   ....[110]....
        /*080c*/ 	.word	0x00009cd0
        /*0810*/ 	.word	0x0000006a
        /*0814*/ 	.word	0x00000060
        /*0818*/ 	.short	0x010a
        /*081a*/ 	.byte	0xff
	.zero		1


	//   ....[111]....
        /*081c*/ 	.word	0x0000a580
        /*0820*/ 	.word	0x0000006a
        /*0824*/ 	.word	0x00000000
        /*0828*/ 	.short	0x0101
        /*082a*/ 	.byte	0xff
	.zero		1


	//   ....[112]....
        /*082c*/ 	.word	0x0000a5a0
        /*0830*/ 	.word	0x00000069
        /*0834*/ 	.word	0x00000060
        /*0838*/ 	.short	0x010a
        /*083a*/ 	.byte	0xff
	.zero		1


	//   ....[113]....
        /*083c*/ 	.word	0x0000a670
        /*0840*/ 	.word	0x00000069
        /*0844*/ 	.word	0x00000060
        /*0848*/ 	.short	0x010a
        /*084a*/ 	.byte	0xff
	.zero		1


	//   ....[114]....
        /*084c*/ 	.word	0x0000a9b0
        /*0850*/ 	.word	0x000000ff
        /*0854*/ 	.word	0x00000000
        /*0858*/ 	.short	0x0101
        /*085a*/ 	.byte	0x05
	.zero		1


	//   ....[115]....
        /*085c*/ 	.word	0x0000af30
        /*0860*/ 	.word	0x00000002
        /*0864*/ 	.word	0x00000000
        /*0868*/ 	.short	0x0101
        /*086a*/ 	.byte	0xff
	.zero		1


	//   ....[116]....
        /*086c*/ 	.word	0x0000b170
        /*0870*/ 	.word	0x000000ff
        /*0874*/ 	.word	0x00000000
        /*0878*/ 	.short	0x0101
        /*087a*/ 	.byte	0x04
	.zero		1


	//   ....[117]....
        /*087c*/ 	.word	0x0000b1a0
        /*0880*/ 	.word	0x00000002
        /*0884*/ 	.word	0x00000030
        /*0888*/ 	.short	0x010a
        /*088a*/ 	.byte	0xff
	.zero		1


	//   ....[118]....
        /*088c*/ 	.word	0x0000b200
        /*0890*/ 	.word	0x00000002
        /*0894*/ 	.word	0x00000030
        /*0898*/ 	.short	0x010a
        /*089a*/ 	.byte	0xff
	.zero		1


	//   ....[119]....
        /*089c*/ 	.word	0x0000b260
        /*08a0*/ 	.word	0x00000002
        /*08a4*/ 	.word	0x000000b0
        /*08a8*/ 	.short	0x010a
        /*08aa*/ 	.byte	0xff
	.zero		1


	//   ....[120]....
        /*08ac*/ 	.word	0x0000b2c0
        /*08b0*/ 	.word	0x00000000
        /*08b4*/ 	.word	0x00000000
        /*08b8*/ 	.short	0x010a
        /*08ba*/ 	.byte	0xff
	.zero		1


	//   ....[121]....
        /*08bc*/ 	.word	0x0000b320
        /*08c0*/ 	.word	0x00000000
        /*08c4*/ 	.word	0x00000000
        /*08c8*/ 	.short	0x010a
        /*08ca*/ 	.byte	0xff
	.zero		1


	//   ....[122]....
        /*08cc*/ 	.word	0x0000b380
        /*08d0*/ 	.word	0x00000000
        /*08d4*/ 	.word	0x00000000
        /*08d8*/ 	.short	0x010a
        /*08da*/ 	.byte	0xff
	.zero		1


	//   ....[123]....
        /*08dc*/ 	.word	0x0000b3e0
        /*08e0*/ 	.word	0x00000000
        /*08e4*/ 	.word	0x00000000
        /*08e8*/ 	.short	0x010a
        /*08ea*/ 	.byte	0xff
	.zero		1


	//   ....[124]....
        /*08ec*/ 	.word	0x0000b440
        /*08f0*/ 	.word	0x00000000
        /*08f4*/ 	.word	0x00000000
        /*08f8*/ 	.short	0x010a
        /*08fa*/ 	.byte	0xff
	.zero		1


	//   ....[125]....
        /*08fc*/ 	.word	0x0000b4a0
        /*0900*/ 	.word	0x00000004
        /*0904*/ 	.word	0x000000b8
        /*0908*/ 	.short	0x010a
        /*090a*/ 	.byte	0xff
	.zero		1


	//   ....[126]....
        /*090c*/ 	.word	0x0000b500
        /*0910*/ 	.word	0x00000004
        /*0914*/ 	.word	0x000000b0
        /*0918*/ 	.short	0x010a
        /*091a*/ 	.byte	0xff
	.zero		1


	//   ....[127]....
        /*091c*/ 	.word	0x0000b560
        /*0920*/ 	.word	0x00000000
        /*0924*/ 	.word	0x000000b0
        /*0928*/ 	.short	0x010a
        /*092a*/ 	.byte	0xff
	.zero		1


	//   ....[128]....
        /*092c*/ 	.word	0x0000b5c0
        /*0930*/ 	.word	0x00000005
        /*0934*/ 	.word	0x000000d0
        /*0938*/ 	.short	0x010a
        /*093a*/ 	.byte	0xff
	.zero		1


	//   ....[129]....
        /*093c*/ 	.word	0x0000b620
        /*0940*/ 	.word	0x00000000
        /*0944*/ 	.word	0x00000000
        /*0948*/ 	.short	0x010a
        /*094a*/ 	.byte	0xff
	.zero		1


	//   ....[130]....
        /*094c*/ 	.word	0x0000b680
        /*0950*/ 	.word	0x00000000
        /*0954*/ 	.word	0x00000000
        /*0958*/ 	.short	0x010a
        /*095a*/ 	.byte	0xff
	.zero		1


	//   ....[131]....
        /*095c*/ 	.word	0x0000b6e0
        /*0960*/ 	.word	0x00000000
        /*0964*/ 	.word	0x00000000
        /*0968*/ 	.short	0x010a
        /*096a*/ 	.byte	0xff
	.zero		1


	//   ....[132]....
        /*096c*/ 	.word	0x0000b740
        /*0970*/ 	.word	0x00000000
        /*0974*/ 	.word	0x000000b0
        /*0978*/ 	.short	0x010a
        /*097a*/ 	.byte	0xff
	.zero		1


	//   ....[133]....
        /*097c*/ 	.word	0x0000b7a0
        /*0980*/ 	.word	0x00000000
        /*0984*/ 	.word	0x000000a8
        /*0988*/ 	.short	0x010a
        /*098a*/ 	.byte	0xff
	.zero		1


	//   ....[134]....
        /*098c*/ 	.word	0x0000b800
        /*0990*/ 	.word	0x00000003
        /*0994*/ 	.word	0x00000080
        /*0998*/ 	.short	0x010a
        /*099a*/ 	.byte	0xff
	.zero		1


	//   ....[135]....
        /*099c*/ 	.word	0x0000b860
        /*09a0*/ 	.word	0x00000003
        /*09a4*/ 	.word	0x00000088
        /*09a8*/ 	.short	0x010a
        /*09aa*/ 	.byte	0xff
	.zero		1


	//   ....[136]....
        /*09ac*/ 	.word	0x0000b8c0
        /*09b0*/ 	.word	0x00000003
        /*09b4*/ 	.word	0x00000090
        /*09b8*/ 	.short	0x010a
        /*09ba*/ 	.byte	0xff
	.zero		1


	//   ....[137]....
        /*09bc*/ 	.word	0x0000b920
        /*09c0*/ 	.word	0x00000003
        /*09c4*/ 	.word	0x00000098
        /*09c8*/ 	.short	0x010a
        /*09ca*/ 	.byte	0xff
	.zero		1


	//   ....[138]....
        /*09cc*/ 	.word	0x0000b980
        /*09d0*/ 	.word	0x00000003
        /*09d4*/ 	.word	0x00000080
        /*09d8*/ 	.short	0x010a
        /*09da*/ 	.byte	0xff
	.zero		1


	//   ....[139]....
        /*09dc*/ 	.word	0x0000b9e0
        /*09e0*/ 	.word	0x00000003
        /*09e4*/ 	.word	0x00000088
        /*09e8*/ 	.short	0x010a
        /*09ea*/ 	.byte	0xff
	.zero		1


	//   ....[140]....
        /*09ec*/ 	.word	0x0000ba40
        /*09f0*/ 	.word	0x00000003
        /*09f4*/ 	.word	0x00000090
        /*09f8*/ 	.short	0x010a
        /*09fa*/ 	.byte	0xff
	.zero		1


	//   ....[141]....
        /*09fc*/ 	.word	0x0000baa0
        /*0a00*/ 	.word	0x00000003
        /*0a04*/ 	.word	0x00000098
        /*0a08*/ 	.short	0x010a
        /*0a0a*/ 	.byte	0xff
	.zero		1


	//   ....[142]....
        /*0a0c*/ 	.word	0x0000bb00
        /*0a10*/ 	.word	0x00000003
        /*0a14*/ 	.word	0x00000080
        /*0a18*/ 	.short	0x010a
        /*0a1a*/ 	.byte	0xff
	.zero		1


	//   ....[143]....
        /*0a1c*/ 	.word	0x0000bb60
        /*0a20*/ 	.word	0x00000003
        /*0a24*/ 	.word	0x00000088
        /*0a28*/ 	.short	0x010a
        /*0a2a*/ 	.byte	0xff
	.zero		1


	//   ....[144]....
        /*0a2c*/ 	.word	0x0000bbc0
        /*0a30*/ 	.word	0x00000003
        /*0a34*/ 	.word	0x00000090
        /*0a38*/ 	.short	0x010a
        /*0a3a*/ 	.byte	0xff
	.zero		1


	//   ....[145]....
        /*0a3c*/ 	.word	0x0000bc20
        /*0a40*/ 	.word	0x00000000
        /*0a44*/ 	.word	0x000000b0
        /*0a48*/ 	.short	0x010a
        /*0a4a*/ 	.byte	0xff
	.zero		1


	//   ....[146]....
        /*0a4c*/ 	.word	0x0000bc80
        /*0a50*/ 	.word	0x00000002
        /*0a54*/ 	.word	0x00000060
        /*0a58*/ 	.short	0x010a
        /*0a5a*/ 	.byte	0xff
	.zero		1


	//   ....[147]....
        /*0a5c*/ 	.word	0x0000bcd0
        /*0a60*/ 	.word	0x00000063
        /*0a64*/ 	.word	0x000000c0
        /*0a68*/ 	.short	0x010a
        /*0a6a*/ 	.byte	0xff
	.zero		1


	//   ....[148]....
        /*0a6c*/ 	.word	0x0000bd20
        /*0a70*/ 	.word	0x00000003
        /*0a74*/ 	.word	0x00000060
        /*0a78*/ 	.short	0x010a
        /*0a7a*/ 	.byte	0xff
	.zero		1


	//   ....[149]....
        /*0a7c*/ 	.word	0x0000bd70
        /*0a80*/ 	.word	0x00000032
        /*0a84*/ 	.word	0x00000060
        /*0a88*/ 	.short	0x010a
        /*0a8a*/ 	.byte	0xff
	.zero		1


	//   ....[150]....
        /*0a8c*/ 	.word	0x0000bdc0
        /*0a90*/ 	.word	0x00000069
        /*0a94*/ 	.word	0x00000060
        /*0a98*/ 	.short	0x010a
        /*0a9a*/ 	.byte	0xff
	.zero		1


	//   ....[151]....
        /*0a9c*/ 	.word	0x0000be10
        /*0aa0*/ 	.word	0x0000006a
        /*0aa4*/ 	.word	0x00000060
        /*0aa8*/ 	.short	0x010a
        /*0aaa*/ 	.byte	0xff
	.zero		1


	//   ....[152]....
        /*0aac*/ 	.word	0x0000be60
        /*0ab0*/ 	.word	0x0000006a
        /*0ab4*/ 	.word	0x00000060
        /*0ab8*/ 	.short	0x010a
        /*0aba*/ 	.byte	0xff
	.zero		1


	//   ....[153]....
        /*0abc*/ 	.word	0x0000beb0
        /*0ac0*/ 	.word	0x0000006a
        /*0ac4*/ 	.word	0x00000060
        /*0ac8*/ 	.short	0x010a
        /*0aca*/ 	.byte	0xff
	.zero		1


	//   ....[154]....
        /*0acc*/ 	.word	0x0000bf00
        /*0ad0*/ 	.word	0x00000069
        /*0ad4*/ 	.word	0x00000060
        /*0ad8*/ 	.short	0x010a
        /*0ada*/ 	.byte	0xff
	.zero		1


	//----- nvinfo : EIATTR_NUM_MBARRIERS
	.align		4
.L_47:
        /*0adc*/ 	.byte	0x03, 0x38
        /*0ade*/ 	.short	0x001c


	//----- nvinfo : EIATTR_EXIT_INSTR_OFFSETS
	.align		4
        /*0ae0*/ 	.byte	0x04, 0x1c
        /*0ae2*/ 	.short	(.L_49 - .L_48)


	//   ....[0]....
.L_48:
        /*0ae4*/ 	.word	0x00002a30


	//   ....[1]....
        /*0ae8*/ 	.word	0x00002cc0


	//   ....[2]....
        /*0aec*/ 	.word	0x00002d20


	//   ....[3]....
        /*0af0*/ 	.word	0x00003b30


	//   ....[4]....
        /*0af4*/ 	.word	0x000052e0


	//   ....[5]....
        /*0af8*/ 	.word	0x00005320


	//   ....[6]....
        /*0afc*/ 	.word	0x0000b060


	//   ....[7]....
        /*0b00*/ 	.word	0x0000b0e0


	//   ....[8]....
        /*0b04*/ 	.word	0x0000b110


	//   ....[9]....
        /*0b08*/ 	.word	0x0000b180


	//----- nvinfo : EIATTR_MAX_THREADS
	.align		4
.L_49:
        /*0b0c*/ 	.byte	0x04, 0x05
        /*0b0e*/ 	.short	(.L_51 - .L_50)
.L_50:
        /*0b10*/ 	.word	0x00000100
        /*0b14*/ 	.word	0x00000001
        /*0b18*/ 	.word	0x00000001


	//----- nvinfo : EIATTR_CRS_STACK_SIZE
	.align		4
.L_51:
        /*0b1c*/ 	.byte	0x04, 0x1e
        /*0b1e*/ 	.short	(.L_53 - .L_52)
.L_52:
        /*0b20*/ 	.word	0x00000000


	//----- nvinfo : EIATTR_CBANK_PARAM_SIZE
	.align		4
.L_53:
        /*0b24*/ 	.byte	0x03, 0x19
        /*0b26*/ 	.short	0x0800


	//----- nvinfo : EIATTR_PARAM_CBANK
	.align		4
        /*0b28*/ 	.byte	0x04, 0x0a
        /*0b2a*/ 	.short	(.L_55 - .L_54)
	.align		4
.L_54:
        /*0b2c*/ 	.word	index@(.nv.constant0._ZN7cutlass13device_kernelINS_4conv6kernel13ConvUniversalINS1_16ConvProblemShapeILNS1_8OperatorE0ELi2EEENS1_10collective14CollectiveConvINS1_47MainloopSm100TmaUmmaWarpSpecializedImplicitGemmILS5_0ELi6ELi2ELi1ELi2EN4cute5tupleIJNSA_1CILi1EEESD_SD_EEEEENSB_IJNSC_ILi128EEESG_NSB_IJNSC_ILi32EEEEEEEEENS_10tfloat32_tESK_NSA_8TiledMMAINSA_8MMA_AtomIJNSA_17SM100_MMA_TF32_SSISK_SK_fLi128ELi128ELNSA_4UMMA5MajorE0ELSP_0ELNSO_7ScaleInE0ELSQ_0EEEEEENSA_6LayoutISE_NSB_IJNSC_ILi0EEESU_SU_EEEEENSB_IJNSA_10UnderscoreESX_SX_EEEEENS7_6detail27Sm100ImplicitGemmTileTraitsINSA_20SM90_TMA_LOAD_IM2COLENSA_14ComposedLayoutINSA_7SwizzleILi3ELi4ELi3EEENSA_18smem_ptr_flag_bitsILi32EEENST_INSB_IJNSC_ILi8EEESH_EEENSB_IJSH_SD_EEEEEEEvEENS11_INSA_13SM90_TMA_LOADES1C_vEEEENS_8epilogue10collective18CollectiveEpilogueINS1H_23Sm100TmaWarpSpecializedILi4ELi2ELi16ELb1ELb0EEEJSJ_NSB_IJNST_ISG_SD_EENST_INSC_ILi16EEESD_EEEEESK_NSB_IJNSB_IJlllEEESD_SU_EEESK_S1R_NS1H_6fusion15FusionCallbacksIS1L_NS1S_17LinearCombinationISK_fSK_fLNS_15FloatRoundStyleE2EEESJ_S1P_JEEENSA_5SM1004TMEM4LOAD26SM100_TMEM_LOAD_32dp32b16xES12_NS13_INS14_ILi2ELi4ELi3EEES17_NST_INSB_IJS18_S1N_EEENSB_IJS1N_SD_EEEEEEENSA_39AutoVectorizingCopyWithAssumedAlignmentILi128EEENSA_21SM90_TMA_STORE_IM2COLES26_S28_S28_EEEvvEEEEvNT_6ParamsE)
        /*0b30*/ 	.short	0x0380
        /*0b32*/ 	.short	0x0800


	//----- nvinfo : EIATTR_SW_WAR
	.align		4
.L_55:
        /*0b34*/ 	.byte	0x04, 0x36
        /*0b36*/ 	.short	(.L_57 - .L_56)
.L_56:
        /*0b38*/ 	.word	0x00000008
.L_57:


//--------------------- .nv.callgraph             --------------------------
	.section	.nv.callgraph,"",@"SHT_CUDA_CALLGRAPH"
	.align	4
	.sectionentsize	8
	.align		4
        /*0000*/ 	.word	0x00000000
	.align		4
        /*0004*/ 	.word	0xffffffff
	.align		4
        /*0008*/ 	.word	index@(_ZN7cutlass13device_kernelINS_4conv6kernel13ConvUniversalINS1_16ConvProblemShapeILNS1_8OperatorE0ELi2EEENS1_10collective14CollectiveConvINS1_47MainloopSm100TmaUmmaWarpSpecializedImplicitGemmILS5_0ELi6ELi2ELi1ELi2EN4cute5tupleIJNSA_1CILi1EEESD_SD_EEEEENSB_IJNSC_ILi128EEESG_NSB_IJNSC_ILi32EEEEEEEEENS_10tfloat32_tESK_NSA_8TiledMMAINSA_8MMA_AtomIJNSA_17SM100_MMA_TF32_SSISK_SK_fLi128ELi128ELNSA_4UMMA5MajorE0ELSP_0ELNSO_7ScaleInE0ELSQ_0EEEEEENSA_6LayoutISE_NSB_IJNSC_ILi0EEESU_SU_EEEEENSB_IJNSA_10UnderscoreESX_SX_EEEEENS7_6detail27Sm100ImplicitGemmTileTraitsINSA_20SM90_TMA_LOAD_IM2COLENSA_14ComposedLayoutINSA_7SwizzleILi3ELi4ELi3EEENSA_18smem_ptr_flag_bitsILi32EEENST_INSB_IJNSC_ILi8EEESH_EEENSB_IJSH_SD_EEEEEEEvEENS11_INSA_13SM90_TMA_LOADES1C_vEEEENS_8epilogue10collective18CollectiveEpilogueINS1H_23Sm100TmaWarpSpecializedILi4ELi2ELi16ELb1ELb0EEEJSJ_NSB_IJNST_ISG_SD_EENST_INSC_ILi16EEESD_EEEEESK_NSB_IJNSB_IJlllEEESD_SU_EEESK_S1R_NS1H_6fusion15FusionCallbacksIS1L_NS1S_17LinearCombinationISK_fSK_fLNS_15FloatRoundStyleE2EEESJ_S1P_JEEENSA_5SM1004TMEM4LOAD26SM100_TMEM_LOAD_32dp32b16xES12_NS13_INS14_ILi2ELi4ELi3EEES17_NST_INSB_IJS18_S1N_EEENSB_IJS1N_SD_EEEEEEENSA_39AutoVectorizingCopyWithAssumedAlignmentILi128EEENSA_21SM90_TMA_STORE_IM2COLES26_S28_S28_EEEvvEEEEvNT_6ParamsE)
	.align		4
        /*000c*/ 	.word	index@(__assertfail)
	.align		4
        /*0010*/ 	.word	0x00000000
	.align		4
        /*0014*/ 	.word	0xfffffffe
	.align		4
        /*0018*/ 	.word	0x00000000
	.align		4
        /*001c*/ 	.word	0xfffffffd
	.align		4
        /*0020*/ 	.word	0x00000000
	.align		4
        /*0024*/ 	.word	0xfffffffc


//--------------------- .nv.constant4             --------------------------
	.section	.nv.constant4,"a",@progbits
	.align	8
	.align		8
.nv.constant4:
        /*0000*/ 	.dword	__assertfail
	.align		8
        /*0008*/ 	.dword	__unnamed_1
	.align		8
        /*0010*/ 	.dword	__unnamed_2
	.align		8
        /*0018*/ 	.dword	_ZN39_INTERNAL_62743bf1_4_k_cu_f255fbc0_30854cuda3std3__45__cpo5beginE
	.align		8
        /*0020*/ 	.dword	_ZN39_INTERNAL_62743bf1_4_k_cu_f255fbc0_30854cuda3std3__45__cpo3endE
	.align		8
        /*0028*/ 	.dword	_ZN39_INTERNAL_62743bf1_4_k_cu_f255fbc0_30854cuda3std3__45__cpo6cbeginE
	.align		8
        /*0030*/ 	.dword	_ZN39_INTERNAL_62743bf1_4_k_cu_f255fbc0_30854cuda3std3__45__cpo4cendE
	.align		8
        /*0038*/ 	.dword	_ZN39_INTERNAL_62743bf1_4_k_cu_f255fbc0_30854cuda3std3__441_GLOBAL__N__62743bf1_4_k_cu_f255fbc0_30856ignoreE
	.align		8
        /*0040*/ 	.dword	_ZN39_INTERNAL_62743bf1_4_k_cu_f255fbc0_30854cuda3std3__419piecewise_constructE
	.align		8
        /*0048*/ 	.dword	_ZN39_INTERNAL_62743bf1_4_k_cu_f255fbc0_30854cuda3std3__48in_placeE
	.align		8
        /*0050*/ 	.dword	_ZN39_INTERNAL_62743bf1_4_k_cu_f255fbc0_30854cuda3std6ranges3__45__cpo4swapE
	.align		8
        /*0058*/ 	.dword	_ZN39_INTERNAL_62743bf1_4_k_cu_f255fbc0_30854cuda3std6ranges3__45__cpo9iter_moveE
	.align		8
        /*0060*/ 	.dword	_ZN39_INTERNAL_62743bf1_4_k_cu_f255fbc0_30854cute7productE
	.align		8
        /*0068*/ 	.dword	_ZN39_INTERNAL_62743bf1_4_k_cu_f255fbc0_30854cute1_E
	.align		8
        /*0070*/ 	.dword	$str$27
	.align		8
        /*0078*/ 	.dword	$str$28
	.align		8
        /*0080*/ 	.dword	$str$29
	.align		8
        /*0088*/ 	.dword	$str$30


//--------------------- .text._ZN7cutlass13device_kernelINS_4conv6kernel13ConvUniversalINS1_16ConvProblemShapeILNS1_8OperatorE0ELi2EEENS1_10collective14CollectiveConvINS1_47MainloopSm100TmaUmmaWarpSpecializedImplicitGemmILS5_0ELi6ELi2ELi1ELi2EN4cute5tupleIJNSA_1CILi1EEESD_SD_EEEEENSB_IJNSC_ILi128EEESG_NSB_IJNSC_ILi32EEEEEEEEENS_10tfloat32_tESK_NSA_8TiledMMAINSA_8MMA_AtomIJNSA_17SM100_MMA_TF32_SSISK_SK_fLi128ELi128ELNSA_4UMMA5MajorE0ELSP_0ELNSO_7ScaleInE0ELSQ_0EEEEEENSA_6LayoutISE_NSB_IJNSC_ILi0EEESU_SU_EEEEENSB_IJNSA_10UnderscoreESX_SX_EEEEENS7_6detail27Sm100ImplicitGemmTileTraitsINSA_20SM90_TMA_LOAD_IM2COLENSA_14ComposedLayoutINSA_7SwizzleILi3ELi4ELi3EEENSA_18smem_ptr_flag_bitsILi32EEENST_INSB_IJNSC_ILi8EEESH_EEENSB_IJSH_SD_EEEEEEEvEENS11_INSA_13SM90_TMA_LOADES1C_vEEEENS_8epilogue10collective18CollectiveEpilogueINS1H_23Sm100TmaWarpSpecializedILi4ELi2ELi16ELb1ELb0EEEJSJ_NSB_IJNST_ISG_SD_EENST_INSC_ILi16EEESD_EEEEESK_NSB_IJNSB_IJlllEEESD_SU_EEESK_S1R_NS1H_6fusion15FusionCallbacksIS1L_NS1S_17LinearCombinationISK_fSK_fLNS_15FloatRoundStyleE2EEESJ_S1P_JEEENSA_5SM1004TMEM4LOAD26SM100_TMEM_LOAD_32dp32b16xES12_NS13_INS14_ILi2ELi4ELi3EEES17_NST_INSB_IJS18_S1N_EEENSB_IJS1N_SD_EEEEEEENSA_39AutoVectorizingCopyWithAssumedAlignmentILi128EEENSA_21SM90_TMA_STORE_IM2COLES26_S28_S28_EEEvvEEEEvNT_6ParamsE --------------------------
	.section	.text._ZN7cutlass13device_kernelINS_4conv6kernel13ConvUniversalINS1_16ConvProblemShapeILNS1_8OperatorE0ELi2EEENS1_10collective14CollectiveConvINS1_47MainloopSm100TmaUmmaWarpSpecializedImplicitGemmILS5_0ELi6ELi2ELi1ELi2EN4cute5tupleIJNSA_1CILi1EEESD_SD_EEEEENSB_IJNSC_ILi128EEESG_NSB_IJNSC_ILi32EEEEEEEEENS_10tfloat32_tESK_NSA_8TiledMMAINSA_8MMA_AtomIJNSA_17SM100_MMA_TF32_SSISK_SK_fLi128ELi128ELNSA_4UMMA5MajorE0ELSP_0ELNSO_7ScaleInE0ELSQ_0EEEEEENSA_6LayoutISE_NSB_IJNSC_ILi0EEESU_SU_EEEEENSB_IJNSA_10UnderscoreESX_SX_EEEEENS7_6detail27Sm100ImplicitGemmTileTraitsINSA_20SM90_TMA_LOAD_IM2COLENSA_14ComposedLayoutINSA_7SwizzleILi3ELi4ELi3EEENSA_18smem_ptr_flag_bitsILi32EEENST_INSB_IJNSC_ILi8EEESH_EEENSB_IJSH_SD_EEEEEEEvEENS11_INSA_13SM90_TMA_LOADES1C_vEEEENS_8epilogue10collective18CollectiveEpilogueINS1H_23Sm100TmaWarpSpecializedILi4ELi2ELi16ELb1ELb0EEEJSJ_NSB_IJNST_ISG_SD_EENST_INSC_ILi16EEESD_EEEEESK_NSB_IJNSB_IJlllEEESD_SU_EEESK_S1R_NS1H_6fusion15FusionCallbacksIS1L_NS1S_17LinearCombinationISK_fSK_fLNS_15FloatRoundStyleE2EEESJ_S1P_JEEENSA_5SM1004TMEM4LOAD26SM100_TMEM_LOAD_32dp32b16xES12_NS13_INS14_ILi2ELi4ELi3EEES17_NST_INSB_IJS18_S1N_EEENSB_IJS1N_SD_EEEEEEENSA_39AutoVectorizingCopyWithAssumedAlignmentILi128EEENSA_21SM90_TMA_STORE_IM2COLES26_S28_S28_EEEvvEEEEvNT_6ParamsE,"ax",@progbits
	.align	128
.text._ZN7cutlass13device_kernelINS_4conv6kernel13ConvUniversalINS1_16ConvProblemShapeILNS1_8OperatorE0ELi2EEENS1_10collective14CollectiveConvINS1_47MainloopSm100TmaUmmaWarpSpecializedImplicitGemmILS5_0ELi6ELi2ELi1ELi2EN4cute5tupleIJNSA_1CILi1EEESD_SD_EEEEENSB_IJNSC_ILi128EEESG_NSB_IJNSC_ILi32EEEEEEEEENS_10tfloat32_tESK_NSA_8TiledMMAINSA_8MMA_AtomIJNSA_17SM100_MMA_TF32_SSISK_SK_fLi128ELi128ELNSA_4UMMA5MajorE0ELSP_0ELNSO_7ScaleInE0ELSQ_0EEEEEENSA_6LayoutISE_NSB_IJNSC_ILi0EEESU_SU_EEEEENSB_IJNSA_10UnderscoreESX_SX_EEEEENS7_6detail27Sm100ImplicitGemmTileTraitsINSA_20SM90_TMA_LOAD_IM2COLENSA_14ComposedLayoutINSA_7SwizzleILi3ELi4ELi3EEENSA_18smem_ptr_flag_bitsILi32EEENST_INSB_IJNSC_ILi8EEESH_EEENSB_IJSH_SD_EEEEEEEvEENS11_INSA_13SM90_TMA_LOADES1C_vEEEENS_8epilogue10collective18CollectiveEpilogueINS1H_23Sm100TmaWarpSpecializedILi4ELi2ELi16ELb1ELb0EEEJSJ_NSB_IJNST_ISG_SD_EENST_INSC_ILi16EEESD_EEEEESK_NSB_IJNSB_IJlllEEESD_SU_EEESK_S1R_NS1H_6fusion15FusionCallbacksIS1L_NS1S_17LinearCombinationISK_fSK_fLNS_15FloatRoundStyleE2EEESJ_S1P_JEEENSA_5SM1004TMEM4LOAD26SM100_TMEM_LOAD_32dp32b16xES12_NS13_INS14_ILi2ELi4ELi3EEES17_NST_INSB_IJS18_S1N_EEENSB_IJS1N_SD_EEEEEEENSA_39AutoVectorizingCopyWithAssumedAlignmentILi128EEENSA_21SM90_TMA_STORE_IM2COLES26_S28_S28_EEEvvEEEEvNT_6ParamsE:
        .type           _ZN7cutlass13device_kernelINS_4conv6kernel13ConvUniversalINS1_16ConvProblemShapeILNS1_8OperatorE0ELi2EEENS1_10collective14CollectiveConvINS1_47MainloopSm100TmaUmmaWarpSpecializedImplicitGemmILS5_0ELi6ELi2ELi1ELi2EN4cute5tupleIJNSA_1CILi1EEESD_SD_EEEEENSB_IJNSC_ILi128EEESG_NSB_IJNSC_ILi32EEEEEEEEENS_10tfloat32_tESK_NSA_8TiledMMAINSA_8MMA_AtomIJNSA_17SM100_MMA_TF32_SSISK_SK_fLi128ELi128ELNSA_4UMMA5MajorE0ELSP_0ELNSO_7ScaleInE0ELSQ_0EEEEEENSA_6LayoutISE_NSB_IJNSC_ILi0EEESU_SU_EEEEENSB_IJNSA_10UnderscoreESX_SX_EEEEENS7_6detail27Sm100ImplicitGemmTileTraitsINSA_20SM90_TMA_LOAD_IM2COLENSA_14ComposedLayoutINSA_7SwizzleILi3ELi4ELi3EEENSA_18smem_ptr_flag_bitsILi32EEENST_INSB_IJNSC_ILi8EEESH_EEENSB_IJSH_SD_EEEEEEEvEENS11_INSA_13SM90_TMA_LOADES1C_vEEEENS_8epilogue10collective18CollectiveEpilogueINS1H_23Sm100TmaWarpSpecializedILi4ELi2ELi16ELb1ELb0EEEJSJ_NSB_IJNST_ISG_SD_EENST_INSC_ILi16EEESD_EEEEESK_NSB_IJNSB_IJlllEEESD_SU_EEESK_S1R_NS1H_6fusion15FusionCallbacksIS1L_NS1S_17LinearCombinationISK_fSK_fLNS_15FloatRoundStyleE2EEESJ_S1P_JEEENSA_5SM1004TMEM4LOAD26SM100_TMEM_LOAD_32dp32b16xES12_NS13_INS14_ILi2ELi4ELi3EEES17_NST_INSB_IJS18_S1N_EEENSB_IJS1N_SD_EEEEEEENSA_39AutoVectorizingCopyWithAssumedAlignmentILi128EEENSA_21SM90_TMA_STORE_IM2COLES26_S28_S28_EEEvvEEEEvNT_6ParamsE,@function
        .size           _ZN7cutlass13device_kernelINS_4conv6kernel13ConvUniversalINS1_16ConvProblemShapeILNS1_8OperatorE0ELi2EEENS1_10collective14CollectiveConvINS1_47MainloopSm100TmaUmmaWarpSpecializedImplicitGemmILS5_0ELi6ELi2ELi1ELi2EN4cute5tupleIJNSA_1CILi1EEESD_SD_EEEEENSB_IJNSC_ILi128EEESG_NSB_IJNSC_ILi32EEEEEEEEENS_10tfloat32_tESK_NSA_8TiledMMAINSA_8MMA_AtomIJNSA_17SM100_MMA_TF32_SSISK_SK_fLi128ELi128ELNSA_4UMMA5MajorE0ELSP_0ELNSO_7ScaleInE0ELSQ_0EEEEEENSA_6LayoutISE_NSB_IJNSC_ILi0EEESU_SU_EEEEENSB_IJNSA_10UnderscoreESX_SX_EEEEENS7_6detail27Sm100ImplicitGemmTileTraitsINSA_20SM90_TMA_LOAD_IM2COLENSA_14ComposedLayoutINSA_7SwizzleILi3ELi4ELi3EEENSA_18smem_ptr_flag_bitsILi32EEENST_INSB_IJNSC_ILi8EEESH_EEENSB_IJSH_SD_EEEEEEEvEENS11_INSA_13SM90_TMA_LOADES1C_vEEEENS_8epilogue10collective18CollectiveEpilogueINS1H_23Sm100TmaWarpSpecializedILi4ELi2ELi16ELb1ELb0EEEJSJ_NSB_IJNST_ISG_SD_EENST_INSC_ILi16EEESD_EEEEESK_NSB_IJNSB_IJlllEEESD_SU_EEESK_S1R_NS1H_6fusion15FusionCallbacksIS1L_NS1S_17LinearCombinationISK_fSK_fLNS_15FloatRoundStyleE2EEESJ_S1P_JEEENSA_5SM1004TMEM4LOAD26SM100_TMEM_LOAD_32dp32b16xES12_NS13_INS14_ILi2ELi4ELi3EEES17_NST_INSB_IJS18_S1N_EEENSB_IJS1N_SD_EEEEEEENSA_39AutoVectorizingCopyWithAssumedAlignmentILi128EEENSA_21SM90_TMA_STORE_IM2COLES26_S28_S28_EEEvvEEEEvNT_6ParamsE,(.L_x_216 - _ZN7cutlass13device_kernelINS_4conv6kernel13ConvUniversalINS1_16ConvProblemShapeILNS1_8OperatorE0ELi2EEENS1_10collective14CollectiveConvINS1_47MainloopSm100TmaUmmaWarpSpecializedImplicitGemmILS5_0ELi6ELi2ELi1ELi2EN4cute5tupleIJNSA_1CILi1EEESD_SD_EEEEENSB_IJNSC_ILi128EEESG_NSB_IJNSC_ILi32EEEEEEEEENS_10tfloat32_tESK_NSA_8TiledMMAINSA_8MMA_AtomIJNSA_17SM100_MMA_TF32_SSISK_SK_fLi128ELi128ELNSA_4UMMA5MajorE0ELSP_0ELNSO_7ScaleInE0ELSQ_0EEEEEENSA_6LayoutISE_NSB_IJNSC_ILi0EEESU_SU_EEEEENSB_IJNSA_10UnderscoreESX_SX_EEEEENS7_6detail27Sm100ImplicitGemmTileTraitsINSA_20SM90_TMA_LOAD_IM2COLENSA_14ComposedLayoutINSA_7SwizzleILi3ELi4ELi3EEENSA_18smem_ptr_flag_bitsILi32EEENST_INSB_IJNSC_ILi8EEESH_EEENSB_IJSH_SD_EEEEEEEvEENS11_INSA_13SM90_TMA_LOADES1C_vEEEENS_8epilogue10collective18CollectiveEpilogueINS1H_23Sm100TmaWarpSpecializedILi4ELi2ELi16ELb1ELb0EEEJSJ_NSB_IJNST_ISG_SD_EENST_INSC_ILi16EEESD_EEEEESK_NSB_IJNSB_IJlllEEESD_SU_EEESK_S1R_NS1H_6fusion15FusionCallbacksIS1L_NS1S_17LinearCombinationISK_fSK_fLNS_15FloatRoundStyleE2EEESJ_S1P_JEEENSA_5SM1004TMEM4LOAD26SM100_TMEM_LOAD_32dp32b16xES12_NS13_INS14_ILi2ELi4ELi3EEES17_NST_INSB_IJS18_S1N_EEENSB_IJS1N_SD_EEEEEEENSA_39AutoVectorizingCopyWithAssumedAlignmentILi128EEENSA_21SM90_TMA_STORE_IM2COLES26_S28_S28_EEEvvEEEEvNT_6ParamsE)
        .other          _ZN7cutlass13device_kernelINS_4conv6kernel13ConvUniversalINS1_16ConvProblemShapeILNS1_8OperatorE0ELi2EEENS1_10collective14CollectiveConvINS1_47MainloopSm100TmaUmmaWarpSpecializedImplicitGemmILS5_0ELi6ELi2ELi1ELi2EN4cute5tupleIJNSA_1CILi1EEESD_SD_EEEEENSB_IJNSC_ILi128EEESG_NSB_IJNSC_ILi32EEEEEEEEENS_10tfloat32_tESK_NSA_8TiledMMAINSA_8MMA_AtomIJNSA_17SM100_MMA_TF32_SSISK_SK_fLi128ELi128ELNSA_4UMMA5MajorE0ELSP_0ELNSO_7ScaleInE0ELSQ_0EEEEEENSA_6LayoutISE_NSB_IJNSC_ILi0EEESU_SU_EEEEENSB_IJNSA_10UnderscoreESX_SX_EEEEENS7_6detail27Sm100ImplicitGemmTileTraitsINSA_20SM90_TMA_LOAD_IM2COLENSA_14ComposedLayoutINSA_7SwizzleILi3ELi4ELi3EEENSA_18smem_ptr_flag_bitsILi32EEENST_INSB_IJNSC_ILi8EEESH_EEENSB_IJSH_SD_EEEEEEEvEENS11_INSA_13SM90_TMA_LOADES1C_vEEEENS_8epilogue10collective18CollectiveEpilogueINS1H_23Sm100TmaWarpSpecializedILi4ELi2ELi16ELb1ELb0EEEJSJ_NSB_IJNST_ISG_SD_EENST_INSC_ILi16EEESD_EEEEESK_NSB_IJNSB_IJlllEEESD_SU_EEESK_S1R_NS1H_6fusion15FusionCallbacksIS1L_NS1S_17LinearCombinationISK_fSK_fLNS_15FloatRoundStyleE2EEESJ_S1P_JEEENSA_5SM1004TMEM4LOAD26SM100_TMEM_LOAD_32dp32b16xES12_NS13_INS14_ILi2ELi4ELi3EEES17_NST_INSB_IJS18_S1N_EEENSB_IJS1N_SD_EEEEEEENSA_39AutoVectorizingCopyWithAssumedAlignmentILi128EEENSA_21SM90_TMA_STORE_IM2COLES26_S28_S28_EEEvvEEEEvNT_6ParamsE,@"STO_CUDA_ENTRY STV_DEFAULT"
_ZN7cutlass13device_kernelINS_4conv6kernel13ConvUniversalINS1_16ConvProblemShapeILNS1_8OperatorE0ELi2EEENS1_10collective14CollectiveConvINS1_47MainloopSm100TmaUmmaWarpSpecializedImplicitGemmILS5_0ELi6ELi2ELi1ELi2EN4cute5tupleIJNSA_1CILi1EEESD_SD_EEEEENSB_IJNSC_ILi128EEESG_NSB_IJNSC_ILi32EEEEEEEEENS_10tfloat32_tESK_NSA_8TiledMMAINSA_8MMA_AtomIJNSA_17SM100_MMA_TF32_SSISK_SK_fLi128ELi128ELNSA_4UMMA5MajorE0ELSP_0ELNSO_7ScaleInE0ELSQ_0EEEEEENSA_6LayoutISE_NSB_IJNSC_ILi0EEESU_SU_EEEEENSB_IJNSA_10UnderscoreESX_SX_EEEEENS7_6detail27Sm100ImplicitGemmTileTraitsINSA_20SM90_TMA_LOAD_IM2COLENSA_14ComposedLayoutINSA_7SwizzleILi3ELi4ELi3EEENSA_18smem_ptr_flag_bitsILi32EEENST_INSB_IJNSC_ILi8EEESH_EEENSB_IJSH_SD_EEEEEEEvEENS11_INSA_13SM90_TMA_LOADES1C_vEEEENS_8epilogue10collective18CollectiveEpilogueINS1H_23Sm100TmaWarpSpecializedILi4ELi2ELi16ELb1ELb0EEEJSJ_NSB_IJNST_ISG_SD_EENST_INSC_ILi16EEESD_EEEEESK_NSB_IJNSB_IJlllEEESD_SU_EEESK_S1R_NS1H_6fusion15FusionCallbacksIS1L_NS1S_17LinearCombinationISK_fSK_fLNS_15FloatRoundStyleE2EEESJ_S1P_JEEENSA_5SM1004TMEM4LOAD26SM100_TMEM_LOAD_32dp32b16xES12_NS13_INS14_ILi2ELi4ELi3EEES17_NST_INSB_IJS18_S1N_EEENSB_IJS1N_SD_EEEEEEENSA_39AutoVectorizingCopyWithAssumedAlignmentILi128EEENSA_21SM90_TMA_STORE_IM2COLES26_S28_S28_EEEvvEEEEvNT_6ParamsE:
[----:B------:R-:W1:Y:S01]  /*0000*/  LDC R1, c[0x0][0x37c] ;  /* 0x0000df00ff017b82 */ /* 0x000e620000000800 */
[----:B------:R-:W2:Y:S01]  /*0010*/  S2R R87, SR_TID.X ;  /* 0x0000000000577919 */ /* 0x000ea20000002100 */
[----:B------:R-:W3:Y:S01]  /*0020*/  LDCU.64 UR4, c[0x0][0x890] ;  /* 0x00011200ff0477ac */ /* 0x000ee20008000a00 */
[----:B-1----:R-:W-:Y:S01]  /*0030*/  VIADD R1, R1, 0xfffffff8 ;  /* 0xfffffff801017836 */ /* 0x002fe20000000000 */
[----:B------:R-:W-:Y:S02]  /*0040*/  PRMT R79, RZ, 0x7610, R79 ;  /* 0x00007610ff4f7816 */ /* 0x000fe4000000004f */
[----:B------:R-:W-:Y:S01]  /*0050*/  ELECT P5, URZ, PT ;  /* 0x0000000000ff782f */ /* 0x000fe200038a0000 */
[----:B------:R-:W1:Y:S01]  /*0060*/  LDCU.64 UR48, c[0x0][0x358] ;  /* 0x00006b00ff3077ac */ /* 0x000e620008000a00 */
[----:B---3--:R-:W-:-:S04]  /*0070*/  UISETP.NE.U32.AND UP0, UPT, UR4, URZ, UPT ;  /* 0x000000ff0400728c */ /* 0x008fc8000bf05070 */
[----:B------:R-:W-:Y:S01]  /*0080*/  UISETP.NE.AND.EX UP0, UPT, UR5, URZ, UPT, UP0 ;  /* 0x000000ff0500728c */ /* 0x000fe2000bf05300 */
[----:B--2---:R-:W-:-:S05]  /*0090*/  SHF.R.U32.HI R89, RZ, 0x5, R87 ;  /* 0x00000005ff597819 */ /* 0x004fca0000011657 */
[----:B------:R-:W2:Y:S02]  /*00a0*/  SHFL.IDX PT, R0, R89, RZ, 0x1f ;  /* 0x00001fff59007589 */ /* 0x000ea400000e0000 */
[----:B--2---:R-:W-:Y:S01]  /*00b0*/  R2UR UR8, R0 ;  /* 0x00000000000872ca */ /* 0x004fe200000e0000 */
[----:B-1----:R-:W-:-:S14]  /*00c0*/  BRA.U UP0, `(.L_x_0) ;  /* 0x00000001002c7547 */ /* 0x002fdc000b800000 */
[----:B------:R-:W1:Y:S02]  /*00d0*/  LDCU.64 UR6, c[0x0][0x888] ;  /* 0x00011100ff0677ac */ /* 0x000e640008000a00 */
[----:B-1----:R-:W-:-:S04]  /*00e0*/  UISETP.NE.U32.AND UP0, UPT, UR6, URZ, UPT ;  /* 0x000000ff0600728c */ /* 0x002fc8000bf05070 */
[----:B------:R-:W-:-:S09]  /*00f0*/  UISETP.NE.AND.EX UP0, UPT, UR7, URZ, UPT, UP0 ;  /* 0x000000ff0700728c */ /* 0x000fd2000bf05300 */
[----:B------:R-:W-:Y:S05]  /*0100*/  BRA.U !UP0, `(.L_x_1) ;  /* 0x0000000108107547 */ /* 0x000fea000b800000 */
[----:B------:R-:W1:Y:S02]  /*0110*/  LDC.64 R2, c[0x0][0x888] ;  /* 0x00022200ff027b82 */ /* 0x000e640000000a00 */
[----:B-1----:R1:W5:Y:S01]  /*0120*/  LDG.E R35, desc[UR48][R2.64] ;  /* 0x0000003002237981 */ /* 0x002362000c1e1900 */
[----:B------:R-:W-:Y:S01]  /*0130*/  HFMA2 R79, -RZ, RZ, 0, 5.9604644775390625e-08 ;  /* 0x00000001ff4f7431 */ /* 0x000fe200000001ff */
[----:B------:R-:W-:Y:S05]  /*0140*/  BRA `(.L_x_0) ;  /* 0x00000000000c7947 */ /* 0x000fea0003800000 */
.L_x_1:
[----:B------:R-:W1:Y:S01]  /*0150*/  LDCU UR6, c[0x0][0x880] ;  /* 0x00011000ff0677ac */ /* 0x000e620008000800 */
[----:B------:R-:W-:Y:S01]  /*0160*/  HFMA2 R79, -RZ, RZ, 0, 5.9604644775390625e-08 ;  /* 0x00000001ff4f7431 */ /* 0x000fe200000001ff */
[----:B-1----:R-:W-:-:S07]  /*0170*/  MOV R35, UR6 ;  /* 0x0000000600237c02 */ /* 0x002fce0008000f00 */
.L_x_0:
[----:B------:R-:W2:Y:S02]  /*0180*/  LDCU.64 UR6, c[0x0][0x8b0] ;  /* 0x00011600ff0677ac */ /* 0x000ea40008000a00 */
[----:B--2---:R-:W-:-:S04]  /*0190*/  UISETP.NE.U32.AND UP0, UPT, UR6, URZ, UPT ;  /* 0x000000ff0600728c */ /* 0x004fc8000bf05070 */
[----:B------:R-:W-:-:S09]  /*01a0*/  UISETP.NE.AND.EX UP0, UPT, UR7, URZ, UPT, UP0 ;  /* 0x000000ff0700728c */ /* 0x000fd2000bf05300 */
[----:B------:R-:W-:Y:S05]  /*01b0*/  BRA.U UP0, `(.L_x_2) ;  /* 0x0000000100247547 */ /* 0x000fea000b800000 */
[----:B------:R-:W2:Y:S02]  /*01c0*/  LDCU.64 UR6, c[0x0][0x8a8] ;  /* 0x00011500ff0677ac */ /* 0x000ea40008000a00 */
[----:B--2---:R-:W-:-:S04]  /*01d0*/  UISETP.NE.U32.AND UP0, UPT, UR6, URZ, UPT ;  /* 0x000000ff0600728c */ /* 0x004fc8000bf05070 */
[----:B------:R-:W-:-:S09]  /*01e0*/  UISETP.NE.AND.EX UP0, UPT, UR7, URZ, UPT, UP0 ;  /* 0x000000ff0700728c */ /* 0x000fd2000bf05300 */
[----:B------:R-:W-:Y:S05]  /*01f0*/  BRA.U !UP0, `(.L_x_3) ;  /* 0x00000001080c7547 */ /* 0x000fea000b800000 */
[----:B-1----:R-:W1:Y:S02]  /*0200*/  LDC.64 R2, c[0x0][0x8a8] ;  /* 0x00022a00ff027b82 */ /* 0x002e640000000a00 */
[----:B-1----:R2:W5:Y:S01]  /*0210*/  LDG.E R33, desc[UR48][R2.64] ;  /* 0x0000003002217981 */ /* 0x002562000c1e1900 */
[----:B------:R-:W-:Y:S05]  /*0220*/  BRA `(.L_x_2) ;  /* 0x0000000000087947 */ /* 0x000fea0003800000 */
.L_x_3:
[----:B------:R-:W2:Y:S02]  /*0230*/  LDCU UR6, c[0x0][0x8a0] ;  /* 0x00011400ff0677ac */ /* 0x000ea40008000800 */
[----:B--2---:R-:W-:Y:S02]  /*0240*/  MOV R33, UR6 ;  /* 0x0000000600217c02 */ /* 0x004fe40008000f00 */
.L_x_2:
[----:B------:R-:W-:Y:S01]  /*0250*/  IMAD.U32 R0, RZ, RZ, UR8 ;  /* 0x00000008ff007e24 */ /* 0x000fe2000f8e00ff */
[----:B------:R-:W-:Y:S04]  /*0260*/  BSSY.RECONVERGENT B0, `(.L_x_4) ;  /* 0x000000c000007945 */ /* 0x000fe80003800200 */
[C---:B------:R-:W-:Y:S02]  /*0270*/  ISETP.NE.OR P1, PT, R0.reuse, 0x1, !P5 ;  /* 0x000000010000780c */ /* 0x040fe40006f25670 */
[----:B------:R-:W-:-:S11]  /*0280*/  ISETP.NE.OR P0, PT, R0, 0x3, !P5 ;  /* 0x000000030000780c */ /* 0x000fd60006f05670 */
[----:B------:R-:W-:Y:S05]  /*0290*/  @P1 BRA `(.L_x_5) ;  /* 0x0000000000201947 */ /* 0x000fea0003800000 */
[----:B------:R-:W3:Y:S02]  /*02a0*/  LDCU.64 UR6, c[0x0][0x348] ;  /* 0x00006900ff0677ac */ /* 0x000ee40008000a00 */
[----:B---3--:R-:W-:Y:S02]  /*02b0*/  UIADD3 UR10, UP1, UPT, UR6, 0x80, URZ ;  /* 0x00000080060a7890 */ /* 0x008fe4000ff3e0ff */
[----:B------:R-:W-:Y:S02]  /*02c0*/  UIADD3 UR6, UP0, UPT, UR6, 0x180, URZ ;  /* 0x0000018006067890 */ /* 0x000fe4000ff1e0ff */
[----:B------:R-:W-:Y:S02]  /*02d0*/  UIADD3.X UR11, UPT, UPT, URZ, UR7, URZ, UP1, !UPT ;  /* 0x00000007ff0b7290 */ /* 0x000fe40008ffe4ff */
[----:B------:R-:W-:-:S07]  /*02e0*/  UIADD3.X UR7, UPT, UPT, URZ, UR7, URZ, UP0, !UPT ;  /* 0x00000007ff077290 */ /* 0x000fce00087fe4ff */
[----:B------:R3:W-:Y:S02]  /*02f0*/  UTMACCTL.PF [UR10] ;  /* 0x000000000a0079b9 */ /* 0x0007e40008040000 */
[----:B------:R3:W-:Y:S02]  /*0300*/  UTMACCTL.PF [UR6] ;  /* 0x00000000060079b9 */ /* 0x0007e40008040000 */
[----:B---3--:R-:W-:Y:S01]  /*0310*/  NOP ;  /* 0x0000000000007918 */ /* 0x008fe20000000000 */
.L_x_5:
[----:B------:R-:W-:Y:S05]  /*0320*/  BSYNC.RECONVERGENT B0 ;  /* 0x0000000000007941 */ /* 0x000fea0003800200 */
.L_x_4:
[----:B------:R-:W-:Y:S04]  /*0330*/  BSSY.RECONVERGENT B0, `(.L_x_6) ;  /* 0x000000a000007945 */ /* 0x000fe80003800200 */
        /* <DEDUP_REMOVED lines=9> */
.L_x_7:
[----:B------:R-:W-:Y:S05]  /*03d0*/  BSYNC.RECONVERGENT B0 ;  /* 0x0000000000007941 */ /* 0x000fea0003800200 */
.L_x_6:
[----:B------:R-:W3:Y:S01]  /*03e0*/  LDCU.64 UR6, c[0x0][0x888] ;  /* 0x00011100ff0677ac */ /* 0x000ee20008000a00 */
[----:B------:R-:W-:Y:S02]  /*03f0*/  UISETP.EQ.U32.AND UP1, UPT, UR4, URZ, UPT ;  /* 0x000000ff0400728c */ /* 0x000fe4000bf22070 */
[----:B------:R-:W-:Y:S02]  /*0400*/  UPLOP3.LUT UP2, UPT, UPT, UPT, UPT, 0x80, 0x8 ;  /* 0x000000000008789c */ /* 0x000fe40003f4f070 */
[----:B---3--:R-:W-:-:S04]  /*0410*/  UISETP.NE.U32.AND UP0, UPT, UR6, URZ, UPT ;  /* 0x000000ff0600728c */ /* 0x008fc8000bf05070 */
[----:B------:R-:W-:-:S04]  /*0420*/  UISETP.NE.AND.EX UP0, UPT, UR7, URZ, UPT, UP0 ;  /* 0x000000ff0700728c */ /* 0x000fc8000bf05300 */
[----:B------:R-:W-:-:S04]  /*0430*/  UISETP.EQ.OR.EX UP3, UPT, UR5, URZ, !UP0, UP1 ;  /* 0x000000ff0500728c */ /* 0x000fc8000c762710 */
[----:B------:R-:W-:-:S05]  /*0440*/  UP2UR UR53, UPR, URZ, 0x8 ;  /* 0x00000008ff357883 */ /* 0x000fca0008000000 */
[----:B------:R-:W-:Y:S07]  /*0450*/  BRA.U !UP3, `(.L_x_8) ;  /* 0x000000010b207547 */ /* 0x000fee000b800000 */
[----:B------:R-:W-:Y:S01]  /*0460*/  UISETP.NE.U32.AND UP2, UPT, UR4, URZ, UPT ;  /* 0x000000ff0400728c */ /* 0x000fe2000bf45070 */
[----:B-----5:R-:W-:Y:S01]  /*0470*/  FSETP.NEU.AND P0, PT, R35, RZ, PT ;  /* 0x000000ff2300720b */ /* 0x020fe20003f0d000 */
[----:B------:R-:W-:Y:S02]  /*0480*/  USEL UR4, URZ, 0xffffffff, UP0 ;  /* 0xffffffffff047887 */ /* 0x000fe40008000000 */
[----:B------:R-:W-:-:S10]  /*0490*/  UISETP.NE.AND.EX UP2, UPT, UR5, URZ, UPT, UP2 ;  /* 0x000000ff0500728c */ /* 0x000fd4000bf45320 */
[----:B------:R-:W-:Y:S01]  /*04a0*/  VOTEU.ANY UP1, P0 ;  /* 0x0000000000ff7886 */ /* 0x000fe20000020100 */
[----:B------:R-:W-:-:S04]  /*04b0*/  @!UP2 USEL UR4, URZ, 0xffffffff, UP1 ;  /* 0xffffffffff04a887 */ /* 0x000fc80008800000 */
[----:B------:R-:W-:-:S04]  /*04c0*/  ULOP3.LUT UR4, UR4, 0x1, URZ, 0xc0, !UPT ;  /* 0x0000000104047892 */ /* 0x000fc8000f8ec0ff */
[----:B------:R-:W-:-:S11]  /*04d0*/  UISETP.NE.U32.AND UP2, UPT, UR4, 0x1, UPT ;  /* 0x000000010400788c */ /* 0x000fd6000bf45070 */
.L_x_8:
[----:B-12---:R-:W1:Y:S01]  /*04e0*/  SHFL.IDX PT, R2, R89, RZ, 0x1f ;  /* 0x00001fff59027589 */ /* 0x006e6200000e0000 */
[----:B------:R-:W-:-:S04]  /*04f0*/  UISETP.NE.AND UP1, UPT, UR8, 0x2, UPT ;  /* 0x000000020800788c */ /* 0x000fc8000bf25270 */
[----:B------:R-:W-:Y:S01]  /*0500*/  USEL UR6, URZ, 0x1, UP1 ;  /* 0x00000001ff067887 */ /* 0x000fe20008800000 */
[----:B-1----:R-:W-:-:S13]  /*0510*/  ISETP.NE.AND P0, PT, R2, RZ, PT ;  /* 0x000000ff0200720c */ /* 0x002fda0003f05270 */
[----:B------:R-:W-:Y:S05]  /*0520*/  @P0 BRA `(.L_x_9) ;  /* 0x0000000000580947 */ /* 0x000fea0003800000 */
[----:B------:R-:W1:Y:S01]  /*0530*/  S2UR UR5, SR_CgaCtaId ;  /* 0x00000000000579c3 */ /* 0x000e620000008800 */
[----:B------:R-:W-:Y:S01]  /*0540*/  UMOV UR7, 0x400 ;  /* 0x0000040000077882 */ /* 0x000fe20000000000 */
[----:B------:R-:W-:Y:S01]  /*0550*/  UMOV UR4, 0x1 ;  /* 0x0000000100047882 */ /* 0x000fe20000000000 */
[----:B------:R-:W-:Y:S01]  /*0560*/  ELECT P0, URZ, PT ;  /* 0x0000000000ff782f */ /* 0x000fe20003800000 */
[----:B------:R-:W-:-:S04]  /*0570*/  UIADD3 UR10, UPT, UPT, -UR4, 0x100000, URZ ;  /* 0x00100000040a7890 */ /* 0x000fc8000fffe1ff */
[----:B------:R-:W-:Y:S02]  /*0580*/  USHF.L.U32 UR11, UR10, 0xb, URZ ;  /* 0x0000000b0a0b7899 */ /* 0x000fe400080006ff */
[----:B------:R-:W-:Y:S02]  /*0590*/  USHF.L.U32 UR10, UR10, 0x1, URZ ;  /* 0x000000010a0a7899 */ /* 0x000fe400080006ff */
[----:B-1----:R-:W-:Y:S01]  /*05a0*/  ULEA UR5, UR5, UR7, 0x18 ;  /* 0x0000000705057291 */ /* 0x002fe2000f8ec0ff */
[----:B------:R-:W1:Y:S11]  /*05b0*/  FENCE.VIEW.ASYNC.S ;  /* 0x00000000000073c6 */ /* 0x000e760000000000 */
[----:B-1----:R1:W2:Y:S01]  /*05c0*/  SYNCS.EXCH.64 URZ, [UR5], UR10 ;  /* 0x0000000a05ff75b2 */ /* 0x0022a20008000100 */
[----:B------:R1:W3:Y:S01]  /*05d0*/  SYNCS.EXCH.64 URZ, [UR5+0x30], UR10 ;  /* 0x0000300a05ff75b2 */ /* 0x0002e20008000100 */
[----:B------:R1:W4:Y:S01]  /*05e0*/  SYNCS.EXCH.64 URZ, [UR5+0x8], UR10 ;  /* 0x0000080a05ff75b2 */ /* 0x0003220008000100 */
[----:B------:R1:W1:Y:S01]  /*05f0*/  SYNCS.EXCH.64 URZ, [UR5+0x38], UR10 ;  /* 0x0000380a05ff75b2 */ /* 0x0002620008000100 */
        /* <DEDUP_REMOVED lines=8> */
[----:B------:R-:W-:Y:S01]  /*0680*/  NOP ;  /* 0x0000000000007918 */ /* 0x000fe20000000000 */
.L_x_9:
[----:B------:R-:W2:Y:S01]  /*0690*/  SHFL.IDX PT, R2, R89, RZ, 0x1f ;  /* 0x00001fff59027589 */ /* 0x000ea200000e0000 */
[----:B------:R-:W-:Y:S01]  /*06a0*/  NOP ;  /* 0x0000000000007918 */ /* 0x000fe20000000000 */
[----:B--2---:R-:W-:-:S13]  /*06b0*/  ISETP.NE.AND P0, PT, R2, 0x1, PT ;  /* 0x000000010200780c */ /* 0x004fda0003f05270 */
[----:B------:R-:W-:Y:S05]  /*06c0*/  @P0 BRA `(.L_x_10) ;  /* 0x0000000000580947 */ /* 0x000fea0003800000 */
[----:B------:R-:W2:Y:S01]  /*06d0*/  S2UR UR7, SR_CgaCtaId ;  /* 0x00000000000779c3 */ /* 0x000ea20000008800 */
[----:B------:R-:W-:Y:S01]  /*06e0*/  UMOV UR9, 0x400 ;  /* 0x0000040000097882 */ /* 0x000fe20000000000 */
[----:B-1----:R-:W-:Y:S01]  /*06f0*/  UMOV UR5, 0x20 ;  /* 0x0000002000057882 */ /* 0x002fe20000000000 */
[----:B------:R-:W-:Y:S01]  /*0700*/  UMOV UR4, 0x80 ;  /* 0x0000008000047882 */ /* 0x000fe20000000000 */
[----:B------:R-:W-:-:S04]  /*0710*/  UIADD3 UR10, UPT, UPT, -UR5, 0x100000, URZ ;  /* 0x00100000050a7890 */ /* 0x000fc8000fffe1ff */
[----:B------:R-:W-:Y:S02]  /*0720*/  USHF.L.U32 UR11, UR10, 0xb, URZ ;  /* 0x0000000b0a0b7899 */ /* 0x000fe400080006ff */
[----:B------:R-:W-:Y:S02]  /*0730*/  USHF.L.U32 UR10, UR10, 0x1, URZ ;  /* 0x000000010a0a7899 */ /* 0x000fe400080006ff */
[----:B------:R-:W-:-:S04]  /*0740*/  UIADD3 UR4, UPT, UPT, -UR4, 0x100000, URZ ;  /* 0x0010000004047890 */ /* 0x000fc8000fffe1ff */
[----:B------:R-:W-:Y:S02]  /*0750*/  USHF.L.U32 UR5, UR4, 0xb, URZ ;  /* 0x0000000b04057899 */ /* 0x000fe400080006ff */
[----:B------:R-:W-:Y:S01]  /*0760*/  USHF.L.U32 UR4, UR4, 0x1, URZ ;  /* 0x0000000104047899 */ /* 0x000fe200080006ff */
[----:B------:R-:W-:Y:S01]  /*0770*/  ELECT P0, URZ, PT ;  /* 0x0000000000ff782f */ /* 0x000fe20003800000 */
[----:B--2---:R-:W-:Y:S01]  /*0780*/  ULEA UR7, UR7, UR9, 0x18 ;  /* 0x0000000907077291 */ /* 0x004fe2000f8ec0ff */
[----:B------:R-:W1:Y:S11]  /*0790*/  FENCE.VIEW.ASYNC.S ;  /* 0x00000000000073c6 */ /* 0x000e760000000000 */
[----:B-1----:R2:W1:Y:S01]  /*07a0*/  SYNCS.EXCH.64 URZ, [UR7+0x60], UR10 ;  /* 0x0000600a07ff75b2 */ /* 0x0024620008000100 */
[----:B------:R2:W1:Y:S01]  /*07b0*/  SYNCS.EXCH.64 URZ, [UR7+0x80], UR4 ;  /* 0x0000800407ff75b2 */ /* 0x0004620008000100 */
[----:B------:R2:W1:Y:S01]  /*07c0*/  SYNCS.EXCH.64 URZ, [UR7+0x68], UR10 ;  /* 0x0000680a07ff75b2 */ /* 0x0004620008000100 */
[----:B------:R2:W1:Y:S01]  /*07d0*/  SYNCS.EXCH.64 URZ, [UR7+0x88], UR4 ;  /* 0x0000880407ff75b2 */ /* 0x0004620008000100 */
[----:B------:R2:W1:Y:S01]  /*07e0*/  SYNCS.EXCH.64 URZ, [UR7+0x70], UR10 ;  /* 0x0000700a07ff75b2 */ /* 0x0004620008000100 */
[----:B------:R2:W1:Y:S01]  /*07f0*/  SYNCS.EXCH.64 URZ, [UR7+0x90], UR4 ;  /* 0x0000900407ff75b2 */ /* 0x0004620008000100 */
[----:B------:R2:W1:Y:S01]  /*0800*/  SYNCS.EXCH.64 URZ, [UR7+0x78], UR10 ;  /* 0x0000780a07ff75b2 */ /* 0x0004620008000100 */
[----:B------:R2:W1:Y:S02]  /*0810*/  SYNCS.EXCH.64 URZ, [UR7+0x98], UR4 ;  /* 0x0000980407ff75b2 */ /* 0x0004640008000100 */
[----:B--2---:R-:W-:Y:S01]  /*0820*/  NOP ;  /* 0x0000000000007918 */ /* 0x004fe20000000000 */
.L_x_10:
[----:B------:R-:W2:Y:S01]  /*0830*/  SHFL.IDX PT, R2, R89, RZ, 0x1f ;  /* 0x00001fff59027589 */ /* 0x000ea200000e0000 */
[----:B------:R-:W-:Y:S01]  /*0840*/  NOP ;  /* 0x0000000000007918 */ /* 0x000fe20000000000 */
[----:B--2---:R-:W-:-:S13]  /*0850*/  ISETP.NE.AND P0, PT, R2, 0x3, PT ;  /* 0x000000030200780c */ /* 0x004fda0003f05270 */
[----:B------:R-:W-:Y:S05]  /*0860*/  @P0 BRA `(.L_x_11) ;  /* 0x0000000000300947 */ /* 0x000fea0003800000 */
[----:B-1----:R-:W1:Y:S01]  /*0870*/  S2UR UR5, SR_CgaCtaId ;  /* 0x00000000000579c3 */ /* 0x002e620000008800 */
        /* <DEDUP_REMOVED lines=8> */
[----:B-1----:R2:W1:Y:S01]  /*0900*/  SYNCS.EXCH.64 URZ, [UR5+0xa0], UR10 ;  /* 0x0000a00a05ff75b2 */ /* 0x0024620008000100 */
[----:B------:R2:W1:Y:S02]  /*0910*/  SYNCS.EXCH.64 URZ, [UR5+0xa8], UR10 ;  /* 0x0000a80a05ff75b2 */ /* 0x0004640008000100 */
[----:B--2---:R-:W-:Y:S01]  /*0920*/  NOP ;  /* 0x0000000000007918 */ /* 0x004fe20000000000 */
.L_x_11:
[----:B------:R-:W2:Y:S01]  /*0930*/  SHFL.IDX PT, R2, R89, RZ, 0x1f ;  /* 0x00001fff59027589 */ /* 0x000ea200000e0000 */
[----:B------:R-:W-:Y:S01]  /*0940*/  NOP ;  /* 0x0000000000007918 */ /* 0x000fe20000000000 */
[----:B--2---:R-:W-:-:S13]  /*0950*/  ISETP.NE.AND P0, PT, R2, 0x4, PT ;  /* 0x000000040200780c */ /* 0x004fda0003f05270 */
[----:B------:R-:W-:Y:S05]  /*0960*/  @P0 BRA `(.L_x_12) ;  /* 0x0000000000440947 */ /* 0x000fea0003800000 */
[----:B-1----:R-:W1:Y:S01]  /*0970*/  S2UR UR5, SR_CgaCtaId ;  /* 0x00000000000579c3 */ /* 0x002e620000008800 */
[----:B------:R-:W-:Y:S01]  /*0980*/  UMOV UR9, 0x100 ;  /* 0x0000010000097882 */ /* 0x000fe20000000000 */
[----:B------:R-:W-:Y:S01]  /*0990*/  UMOV UR7, 0x400 ;  /* 0x0000040000077882 */ /* 0x000fe20000000000 */
[----:B------:R-:W-:Y:S01]  /*09a0*/  USEL UR9, UR9, 0xe0, UP2 ;  /* 0x000000e009097887 */ /* 0x000fe20009000000 */
[----:B------:R-:W-:Y:S01]  /*09b0*/  UMOV UR4, 0x1 ;  /* 0x0000000100047882 */ /* 0x000fe20000000000 */
[----:B------:R-:W-:Y:S01]  /*09c0*/  ELECT P0, URZ, PT ;  /* 0x0000000000ff782f */ /* 0x000fe20003800000 */
[----:B------:R-:W-:-:S04]  /*09d0*/  UIADD3 UR10, UPT, UPT, -UR4, 0x100000, URZ ;  /* 0x00100000040a7890 */ /* 0x000fc8000fffe1ff */
[----:B------:R-:W-:Y:S02]  /*09e0*/  USHF.L.U32 UR11, UR10, 0xb, URZ ;  /* 0x0000000b0a0b7899 */ /* 0x000fe400080006ff */
[----:B------:R-:W-:Y:S02]  /*09f0*/  USHF.L.U32 UR10, UR10, 0x1, URZ ;  /* 0x000000010a0a7899 */ /* 0x000fe400080006ff */
        /* <DEDUP_REMOVED lines=8> */
.L_x_12:
        /* <DEDUP_REMOVED lines=20> */
[----:B------:R2:W1:Y:S02]  /*0bc0*/  SYNCS.EXCH.64 URZ, [UR7+0xd8], UR4 ;  /* 0x0000d80407ff75b2 */ /* 0x0004640008000100 */
[----:B--2---:R-:W-:Y:S01]  /*0bd0*/  NOP ;  /* 0x0000000000007918 */ /* 0x004fe20000000000 */
.L_x_13:
[----:B-1----:R-:W1:Y:S01]  /*0be0*/  S2UR UR5, SR_CTAID.X ;  /* 0x00000000000579c3 */ /* 0x002e620000002500 */
[----:B------:R-:W-:-:S05]  /*0bf0*/  CS2R.32 R78, SR_CgaSize ;  /* 0x00000000004e7805 */ /* 0x000fca0000008a00 */
[----:B------:R-:W-:-:S05]  /*0c00*/  IMAD R78, R78, -0xa0, RZ ;  /* 0xffffff604e4e7824 */ /* 0x000fca00078e02ff */
[----:B------:R-:W-:-:S14]  /*0c10*/  R2UR UR9, R78 ;  /* 0x000000004e0972ca */ /* 0x000fdc00000e0000 */
[----:B------:R-:W2:Y:S01]  /*0c20*/  LDCU UR9, c[0x0][UR9+0x2b0] ;  /* 0x00005600090977ac */ /* 0x000ea20008000800 */
[----:B------:R-:W-:Y:S01]  /*0c30*/  NOP ;  /* 0x0000000000007918 */ /* 0x000fe20000000000 */
[----:B------:R-:W-:-:S05]  /*0c40*/  CS2R.32 R78, SR_CgaSize ;  /* 0x00000000004e7805 */ /* 0x000fca0000008a00 */
[----:B------:R-:W-:-:S05]  /*0c50*/  IMAD R78, R78, -0xa0, RZ ;  /* 0xffffff604e4e7824 */ /* 0x000fca00078e02ff */
[----:B------:R-:W-:-:S14]  /*0c60*/  R2UR UR7, R78 ;  /* 0x000000004e0772ca */ /* 0x000fdc00000e0000 */
[----:B------:R-:W3:Y:S01]  /*0c70*/  LDCU UR7, c[0x0][UR7+0x2b4] ;  /* 0x00005680070777ac */ /* 0x000ee20008000800 */
[----:B------:R-:W4:Y:S08]  /*0c80*/  S2UR UR4, SR_CTAID.Y ;  /* 0x00000000000479c3 */ /* 0x000f300000002600 */
[----:B------:R-:W3:Y:S01]  /*0c90*/  LDC R9, c[0x0][0xb24] ;  /* 0x0002c900ff097b82 */ /* 0x000ee20000000800 */
[----:B-1----:R-:W-:-:S02]  /*0ca0*/  I2FP.F32.U32 R5, UR5 ;  /* 0x0000000500057c45 */ /* 0x002fc40008201000 */
[----:B------:R-:W-:-:S05]  /*0cb0*/  CS2R.32 R3, SR_CgaSize ;  /* 0x0000000000037805 */ /* 0x000fca0000008a00 */
[----:B------:R-:W-:-:S06]  /*0cc0*/  IMAD R3, R3, -0xa0, RZ ;  /* 0xffffff6003037824 */ /* 0x000fcc00078e02ff */
[----:B------:R-:W1:Y:S01]  /*0cd0*/  LDC R3, c[0x0][R3+0x2a0] ;  /* 0x0000a80003037b82 */ /* 0x000e620000000800 */
[----:B------:R-:W-:Y:S01]  /*0ce0*/  MOV R19, UR5 ;  /* 0x0000000500137c02 */ /* 0x000fe20008000f00 */
[----:B--2---:R-:W-:Y:S01]  /*0cf0*/  FMUL R5, R5, UR9 ;  /* 0x0000000905057c20 */ /* 0x004fe20008400000 */
[----:B----4-:R-:W-:Y:S02]  /*0d00*/  I2FP.F32.U32 R4, UR4 ;  /* 0x0000000400047c45 */ /* 0x010fe40008201000 */
[----:B------:R-:W-:-:S05]  /*0d10*/  CS2R.32 R2, SR_CgaSize ;  /* 0x0000000000027805 */ /* 0x000fca0000008a00 */
[----:B------:R-:W-:-:S06]  /*0d20*/  IMAD R2, R2, -0xa0, RZ ;  /* 0xffffff6002027824 */ /* 0x000fcc00078e02ff */
[----:B------:R-:W2:Y:S01]  /*0d30*/  LDC R2, c[0x0][R2+0x2a4] ;  /* 0x0000a90002027b82 */ /* 0x000ea20000000800 */
[----:B------:R-:W4:Y:S01]  /*0d40*/  F2I.U32.TRUNC.NTZ R78, R5 ;  /* 0x00000005004e7305 */ /* 0x000f22000020f000 */
[----:B------:R-:W-:Y:S01]  /*0d50*/  MOV R16, UR4 ;  /* 0x0000000400107c02 */ /* 0x000fe20008000f00 */
[----:B---3--:R-:W-:-:S05]  /*0d60*/  FMUL R4, R4, UR7 ;  /* 0x0000000704047c20 */ /* 0x008fca0008400000 */
[----:B------:R-:W-:Y:S01]  /*0d70*/  BAR.SYNC.DEFER_BLOCKING 0x0 ;  /* 0x0000000000007b1d */ /* 0x000fe20000010000 */
[----:B------:R-:W-:-:S05]  /*0d80*/  ISETP.GE.AND P0, PT, R9, 0x1, PT ;  /* 0x000000010900780c */ /* 0x000fca0003f06270 */
[----:B------:R-:W3:Y:S02]  /*0d90*/  F2I.U32.TRUNC.NTZ R51, R4 ;  /* 0x0000000400337305 */ /* 0x000ee4000020f000 */
[----:B------:R-:W2:Y:S01]  /*0da0*/  S2UR UR57, SR_CTAID.Z ;  /* 0x00000000003979c3 */ /* 0x000ea20000002700 */
[----:B----4-:R-:W-:-:S05]  /*0db0*/  IADD3 R78, PT, PT, -R78, RZ, RZ ;  /* 0x000000ff4e4e7210 */ /* 0x010fca0007ffe1ff */
[----:B-1----:R-:W-:Y:S01]  /*0dc0*/  IMAD R78, R3, R78, UR5 ;  /* 0x00000005034e7e24 */ /* 0x002fe2000f8e024e */
[----:B---3--:R-:W-:-:S05]  /*0dd0*/  IADD3 R51, PT, PT, -R51, RZ, RZ ;  /* 0x000000ff33337210 */ /* 0x008fca0007ffe1ff */
[----:B--2---:R-:W-:Y:S01]  /*0de0*/  IMAD R51, R2, R51, UR4 ;  /* 0x0000000402337e24 */ /* 0x004fe2000f8e0233 */
[----:B------:R-:W-:Y:S06]  /*0df0*/  @!P0 BRA `(.L_x_14) ;  /* 0x0000000000b88947 */ /* 0x000fec0003800000 */
[----:B------:R-:W1:Y:S01]  /*0e00*/  LDC.64 R4, c[0x0][0xb18] ;  /* 0x0002c600ff047b82 */ /* 0x000e620000000a00 */
[----:B------:R-:W-:-:S07]  /*0e10*/  ISETP.NE.AND P0, PT, R9, 0x1, PT ;  /* 0x000000010900780c */ /* 0x000fce0003f05270 */
[----:B------:R-:W2:Y:S08]  /*0e20*/  LDC R10, c[0x0][0xb0c] ;  /* 0x0002c300ff0a7b82 */ /* 0x000eb00000000800 */
[----:B------:R-:W3:Y:S08]  /*0e30*/  LDC R11, c[0x0][0x370] ;  /* 0x0000dc00ff0b7b82 */ /* 0x000ef00000000800 */
[----:B------:R-:W4:Y:S01]  /*0e40*/  LDC R12, c[0x0][0x374] ;  /* 0x0000dd00ff0c7b82 */ /* 0x000f220000000800 */
[----:B-1----:R-:W-:-:S07]  /*0e50*/  ISETP.NE.AND P1, PT, R4, 0x1, PT ;  /* 0x000000010400780c */ /* 0x002fce0003f25270 */
[----:B------:R-:W3:Y:S01]  /*0e60*/  LDC.64 R6, c[0x0][0xb10] ;  /* 0x0002c400ff067b82 */ /* 0x000ee20000000a00 */
[----:B--2---:R-:W-:-:S07]  /*0e70*/  ISETP.NE.AND P2, PT, R10, 0x1, PT ;  /* 0x000000010a00780c */ /* 0x004fce0003f45270 */
[----:B------:R-:W1:Y:S08]  /*0e80*/  LDC R8, c[0x0][0xb20] ;  /* 0x0002c800ff087b82 */ /* 0x000e700000000800 */
[----:B------:R-:W2:Y:S01]  /*0e90*/  LDC.64 R2, c[0x0][0xb28] ;  /* 0x0002ca00ff027b82 */ /* 0x000ea20000000a00 */
[----:B----4-:R-:W-:-:S04]  /*0ea0*/  IMAD.HI.U32 R13, R12, R5, RZ ;  /* 0x000000050c0d7227 */ /* 0x010fc800078e00ff */
[----:B------:R-:W-:-:S04]  /*0eb0*/  IMAD.HI.U32 R5, R16, R5, RZ ;  /* 0x0000000510057227 */ /* 0x000fc800078e00ff */
[----:B---3--:R-:W-:-:S04]  /*0ec0*/  IMAD.HI.U32 R14, R11, R6, RZ ;  /* 0x000000060b0e7227 */ /* 0x008fc800078e00ff */
[C---:B------:R-:W-:Y:S01]  /*0ed0*/  IMAD.HI.U32 R18, R19.reuse, R6, RZ ;  /* 0x0000000613127227 */ /* 0x040fe200078e00ff */
[-C--:B------:R-:W-:Y:S02]  /*0ee0*/  @P2 SHF.R.U32.HI R11, RZ, R7.reuse, R14 ;  /* 0x00000007ff0b2219 */ /* 0x080fe4000001160e */
[-C--:B-1----:R-:W-:Y:S02]  /*0ef0*/  @P1 SHF.R.U32.HI R12, RZ, R8.reuse, R13 ;  /* 0x00000008ff0c1219 */ /* 0x082fe4000001160d */
[----:B------:R-:W-:Y:S02]  /*0f00*/  SHF.R.U32.HI R5, RZ, R8, R5 ;  /* 0x00000008ff057219 */ /* 0x000fe40000011605 */
[----:B------:R-:W-:Y:S02]  /*0f10*/  SHF.R.U32.HI R18, RZ, R7, R18 ;  /* 0x00000007ff127219 */ /* 0x000fe40000011612 */
[----:B------:R-:W-:Y:S01]  /*0f20*/  SEL R5, R16, R5, !P1 ;  /* 0x0000000510057207 */ /* 0x000fe20004800000 */
[----:B--2---:R-:W-:Y:S01]  /*0f30*/  IMAD.HI.U32 R14, R12, R2, RZ ;  /* 0x000000020c0e7227 */ /* 0x004fe200078e00ff */
[----:B------:R-:W-:-:S02]  /*0f40*/  SEL R7, R19, R18, !P2 ;  /* 0x0000001213077207 */ /* 0x000fc40005000000 */
[----:B------:R-:W-:Y:S01]  /*0f50*/  IADD3 R13, PT, PT, -R5, RZ, RZ ;  /* 0x000000ff050d7210 */ /* 0x000fe20007ffe1ff */
[----:B------:R-:W-:Y:S01]  /*0f60*/  IMAD.HI.U32 R6, R11, R2, RZ ;  /* 0x000000020b067227 */ /* 0x000fe200078e00ff */
[----:B------:R-:W-:-:S03]  /*0f70*/  @P0 SHF.R.U32.HI R12, RZ, R3, R14 ;  /* 0x00000003ff0c0219 */ /* 0x000fc6000001160e */
[----:B------:R-:W-:Y:S01]  /*0f80*/  IMAD R13, R4, R13, R16 ;  /* 0x0000000d040d7224 */ /* 0x000fe200078e0210 */
[----:B------:R-:W-:Y:S01]  /*0f90*/  @P0 SHF.R.U32.HI R11, RZ, R3, R6 ;  /* 0x00000003ff0b0219 */ /* 0x000fe20000011606 */
[----:B------:R-:W-:-:S04]  /*0fa0*/  IMAD R12, R12, R9, RZ ;  /* 0x000000090c0c7224 */ /* 0x000fc800078e02ff */
[----:B------:R-:W-:Y:S01]  /*0fb0*/  IMAD R6, R11, R9, RZ ;  /* 0x000000090b067224 */ /* 0x000fe200078e02ff */
[----:B------:R-:W-:-:S04]  /*0fc0*/  ISETP.GE.AND P1, PT, R5, R12, PT ;  /* 0x0000000c0500720c */ /* 0x000fc80003f26270 */
[----:B------:R-:W-:Y:S01]  /*0fd0*/  ISETP.GE.OR P1, PT, R7, R6, P1 ;  /* 0x000000060700720c */ /* 0x000fe20000f26670 */
[----:B------:R-:W-:-:S05]  /*0fe0*/  IMAD.HI.U32 R6, R5, R2, RZ ;  /* 0x0000000205067227 */ /* 0x000fca00078e00ff */
[----:B------:R-:W-:-:S04]  /*0ff0*/  SHF.R.U32.HI R6, RZ, R3, R6 ;  /* 0x00000003ff067219 */ /* 0x000fc80000011606 */
[----:B------:R-:W-:-:S03]  /*1000*/  SEL R6, R5, R6, !P0 ;  /* 0x0000000605067207 */ /* 0x000fc60004000000 */
[----:B------:R-:W-:Y:S01]  /*1010*/  @!P1 IMAD.HI.U32 R8, R7, R2, RZ ;  /* 0x0000000207089227 */ /* 0x000fe200078e00ff */
[----:B------:R-:W-:-:S04]  /*1020*/  IADD3 R2, PT, PT, -R6, RZ, RZ ;  /* 0x000000ff06027210 */ /* 0x000fc80007ffe1ff */
[----:B------:R-:W-:Y:S01]  /*1030*/  @!P1 SHF.R.U32.HI R8, RZ, R3, R8 ;  /* 0x00000003ff089219 */ /* 0x000fe20000011608 */
[----:B------:R-:W-:-:S03]  /*1040*/  IMAD R2, R9, R2, R5 ;  /* 0x0000000209027224 */ /* 0x000fc600078e0205 */
[----:B------:R-:W-:-:S05]  /*1050*/  @!P1 SEL R3, R7, R8, !P0 ;  /* 0x0000000807039207 */ /* 0x000fca0004000000 */
[--C-:B------:R-:W-:Y:S02]  /*1060*/  @!P1 IMAD.IADD R6, R6, 0x1, -R3.reuse ;  /* 0x0000000106069824 */ /* 0x100fe400078e0a03 */
[----:B------:R-:W-:Y:S01]  /*1070*/  @!P1 IMAD R3, R2, R11, R3 ;  /* 0x0000000b02039224 */ /* 0x000fe200078e0203 */
[----:B------:R-:W-:Y:S01]  /*1080*/  IADD3 R2, PT, PT, -R7, RZ, RZ ;  /* 0x000000ff07027210 */ /* 0x000fe20007ffe1ff */
[----:B------:R-:W-:Y:S02]  /*1090*/  @!P1 IMAD R5, R6, R9, R7 ;  /* 0x0000000906059224 */ /* 0x000fe400078e0207 */
[----:B------:R-:W-:Y:S02]  /*10a0*/  @!P1 IMAD.MOV.U32 R7, RZ, RZ, R3 ;  /* 0x000000ffff079224 */ /* 0x000fe400078e0003 */
[----:B------:R-:W-:Y:S02]  /*10b0*/  IMAD R2, R10, R2, R19 ;  /* 0x000000020a027224 */ /* 0x000fe400078e0213 */
[----:B------:R-:W-:-:S02]  /*10c0*/  IMAD R16, R5, R4, R13 ;  /* 0x0000000405107224 */ /* 0x000fc400078e020d */
[----:B------:R-:W-:Y:S02]  /*10d0*/  IMAD R19, R7, R10, R2 ;  /* 0x0000000a07137224 */ /* 0x000fe400078e0202 */
.L_x_14:
[----:B------:R-:W1:Y:S01]  /*10e0*/  LDCU UR4, c[0x0][0xb30] ;  /* 0x00016600ff0477ac */ /* 0x000e620008000800 */
[----:B------:R-:W2:Y:S08]  /*10f0*/  S2UR UR45, SR_CgaCtaId ;  /* 0x00000000002d79c3 */ /* 0x000eb00000008800 */
[----:B------:R-:W3:Y:S01]  /*1100*/  LDC R26, c[0x0][0xb24] ;  /* 0x0002c900ff1a7b82 */ /* 0x000ee20000000800 */
[----:B-1----:R-:W-:-:S09]  /*1110*/  UISETP.NE.AND UP1, UPT, UR4, 0x1, UPT ;  /* 0x000000010400788c */ /* 0x002fd2000bf25270 */
[----:B--2---:R-:W-:Y:S05]  /*1120*/  BRA.U UP1, `(.L_x_15) ;  /* 0x0000000101407547 */ /* 0x004fea000b800000 */
[----:B------:R-:W1:Y:S08]  /*1130*/  LDC.64 R4, c[0x0][0xb10] ;  /* 0x0002c400ff047b82 */ /* 0x000e700000000a00 */
[----:B------:R-:W2:Y:S08]  /*1140*/  LDC.64 R2, c[0x0][0xb18] ;  /* 0x0002c600ff027b82 */ /* 0x000eb00000000a00 */
[----:B------:R-:W4:Y:S08]  /*1150*/  LDC R6, c[0x0][0xb20] ;  /* 0x0002c800ff067b82 */ /* 0x000f300000000800 */
[----:B------:R-:W3:Y:S01]  /*1160*/  LDC R8, c[0x0][0xb0c] ;  /* 0x0002c300ff087b82 */ /* 0x000ee20000000800 */
[----:B-1----:R-:W-:-:S05]  /*1170*/  IMAD.HI.U32 R4, R19, R4, RZ ;  /* 0x0000000413047227 */ /* 0x002fca00078e00ff */
[----:B------:R-:W-:Y:S01]  /*1180*/  SHF.R.U32.HI R4, RZ, R5, R4 ;  /* 0x00000005ff047219 */ /* 0x000fe20000011604 */
[----:B--2---:R-:W-:Y:S01]  /*1190*/  IMAD.HI.U32 R3, R16, R3, RZ ;  /* 0x0000000310037227 */ /* 0x004fe200078e00ff */
[----:B------:R-:W-:-:S04]  /*11a0*/  ISETP.NE.AND P0, PT, R2, 0x1, PT ;  /* 0x000000010200780c */ /* 0x000fc80003f05270 */
[----:B----4-:R-:W-:-:S04]  /*11b0*/  SHF.R.U32.HI R3, RZ, R6, R3 ;  /* 0x00000006ff037219 */ /* 0x010fc80000011603 */
[----:B------:R-:W-:Y:S02]  /*11c0*/  SEL R3, R16, R3, !P0 ;  /* 0x0000000310037207 */ /* 0x000fe40004000000 */
[----:B---3--:R-:W-:-:S04]  /*11d0*/  ISETP.NE.AND P1, PT, R8, 0x1, PT ;  /* 0x000000010800780c */ /* 0x008fc80003f25270 */
[----:B------:R-:W-:-:S05]  /*11e0*/  SEL R4, R19, R4, !P1 ;  /* 0x0000000413047207 */ /* 0x000fca0004800000 */
[----:B------:R-:W-:Y:S02]  /*11f0*/  IMAD.IADD R5, R3, 0x1, -R4 ;  /* 0x0000000103057824 */ /* 0x000fe400078e0a04 */
[----:B------:R-:W-:Y:S02]  /*1200*/  IMAD.IADD R3, R4, 0x1, -R3 ;  /* 0x0000000104037824 */ /* 0x000fe400078e0a03 */
[----:B------:R-:W-:Y:S02]  /*1210*/  IMAD R19, R5, R8, R19 ;  /* 0x0000000805137224 */ /* 0x000fe400078e0213 */
[----:B------:R-:W-:-:S07]  /*1220*/  IMAD R16, R3, R2, R16 ;  /* 0x0000000203107224 */ /* 0x000fce00078e0210 */
.L_x_15:
[----:B------:R-:W-:Y:S01]  /*1230*/  BAR.SYNC.DEFER_BLOCKING 0x0 ;  /* 0x0000000000007b1d */ /* 0x000fe20000010000 */
[----:B------:R-:W-:Y:S01]  /*1240*/  UISETP.NE.AND UP1, UPT, UR8, 0x2, UPT ;  /* 0x000000020800788c */ /* 0x000fe2000bf25270 */
[----:B------:R-:W-:Y:S02]  /*1250*/  ISETP.NE.OR P5, PT, R0, 0x2, !P5 ;  /* 0x000000020000780c */ /* 0x000fe40006fa5670 */
[----:B------:R-:W-:-:S06]  /*1260*/  LOP3.LUT R2, R87, 0x1f, RZ, 0xc0, !PT ;  /* 0x0000001f57027812 */ /* 0x000fcc00078ec0ff */
[----:B------:R-:W-:Y:S05]  /*1270*/  BRA.U UP1, `(.L_x_16) ;  /* 0x0000001501f47547 */ /* 0x000fea000b800000 */
[----:B------:R-:W1:Y:S01]  /*1280*/  LDCU UR6, c[0x0][0x388] ;  /* 0x00007100ff0677ac */ /* 0x000e620008000800 */
[----:B------:R-:W2:Y:S01]  /*1290*/  LDC R11, c[0x0][0x370] ;  /* 0x0000dc00ff0b7b82 */ /* 0x000ea20000000800 */
[----:B------:R-:W-:Y:S01]  /*12a0*/  PLOP3.LUT P0, PT, PT, PT, UP2, 0x80, 0x8 ;  /* 0x000000000008781c */ /* 0x000fe20003f0f028 */
[----:B------:R-:W-:Y:S01]  /*12b0*/  IMAD.MOV.U32 R12, RZ, RZ, RZ ;  /* 0x000000ffff0c7224 */ /* 0x000fe200078e00ff */
[----:B------:R-:W4:Y:S01]  /*12c0*/  LDCU UR4, c[0x0][0x38c] ;  /* 0x00007180ff0477ac */ /* 0x000f220008000800 */
[----:B------:R-:W-:Y:S02]  /*12d0*/  ISETP.EQ.OR P4, PT, R2, RZ, P5 ;  /* 0x000000ff0200720c */ /* 0x000fe40002f82670 */
[----:B------:R-:W-:Y:S01]  /*12e0*/  PLOP3.LUT P0, PT, P0, PT, PT, 0x8, 0x80 ;  /* 0x000000000080781c */ /* 0x000fe2000070e170 */
[----:B------:R-:W3:Y:S01]  /*12f0*/  LDCU UR35, c[0x0][0x390] ;  /* 0x00007200ff2377ac */ /* 0x000ee20008000800 */
[----:B------:R-:W2:Y:S01]  /*1300*/  LDC R0, c[0x0][0x374] ;  /* 0x0000dd00ff007b82 */ /* 0x000ea20000000800 */
[----:B------:R-:W2:Y:S01]  /*1310*/  LDCU.64 UR36, c[0x0][0x348] ;  /* 0x00006900ff2477ac */ /* 0x000ea20008000a00 */
[----:B------:R-:W-:Y:S01]  /*1320*/  UMOV UR33, 0x1 ;  /* 0x0000000100217882 */ /* 0x000fe20000000000 */
[----:B------:R-:W-:Y:S01]  /*1330*/  UMOV UR32, URZ ;  /* 0x000000ff00207c82 */ /* 0x000fe20008000000 */
[----:B-1----:R-:W-:Y:S01]  /*1340*/  UIADD3 UR6, UPT, UPT, UR6, 0x1f, URZ ;  /* 0x0000001f06067890 */ /* 0x002fe2000fffe0ff */
[----:B------:R-:W-:Y:S01]  /*1350*/  UMOV UR20, URZ ;  /* 0x000000ff00147c82 */ /* 0x000fe20008000000 */
[----:B------:R-:W-:-:S02]  /*1360*/  UMOV UR31, URZ ;  /* 0x000000ff001f7c82 */ /* 0x000fc40008000000 */
[----:B------:R-:W-:-:S04]  /*1370*/  USHF.R.S32.HI UR5, URZ, 0x1f, UR6 ;  /* 0x0000001fff057899 */ /* 0x000fc80008011406 */
[----:B------:R-:W-:-:S04]  /*1380*/  ULEA.HI UR5, UR5, UR6, URZ, 0x5 ;  /* 0x0000000605057291 */ /* 0x000fc8000f8f28ff */
[----:B------:R-:W-:-:S04]  /*1390*/  USHF.R.S32.HI UR5, URZ, 0x5, UR5 ;  /* 0x00000005ff057899 */ /* 0x000fc80008011405 */
[----:B----4-:R-:W-:-:S04]  /*13a0*/  UIMAD UR4, UR5, UR4, URZ ;  /* 0x00000004050472a4 */ /* 0x010fc8000f8e02ff */
[----:B---3--:R-:W-:-:S04]  /*13b0*/  UIMAD UR35, UR4, UR35, URZ ;  /* 0x00000023042372a4 */ /* 0x008fc8000f8e02ff */
[----:B------:R-:W-:Y:S02]  /*13c0*/  UISETP.NE.AND UP1, UPT, UR35, URZ, UPT ;  /* 0x000000ff2300728c */ /* 0x000fe4000bf25270 */
[----:B------:R-:W-:-:S04]  /*13d0*/  UISETP.LT.U32.AND UP0, UPT, UR35, 0x6, UPT ;  /* 0x000000062300788c */ /* 0x000fc8000bf01070 */
[----:B------:R-:W-:-:S04]  /*13e0*/  USEL UR34, UR35, 0x6, UP0 ;  /* 0x0000000623227887 */ /* 0x000fc80008000000 */
[----:B------:R-:W-:Y:S02]  /*13f0*/  UIADD3 UR23, UPT, UPT, UR34, -0x1, URZ ;  /* 0xffffffff22177890 */ /* 0x000fe4000fffe0ff */
[----:B------:R-:W-:Y:S02]  /*1400*/  @!UP1 UIADD3 UR23, UPT, UPT, UR34, URZ, URZ ;  /* 0x000000ff22179290 */ /* 0x000fe4000fffe0ff */
[----:B------:R-:W-:Y:S02]  /*1410*/  UIADD3 UR34, UPT, UPT, UR35, -UR34, URZ ;  /* 0x8000002223227290 */ /* 0x000fe4000fffe0ff */
[----:B--2---:R-:W-:-:S12]  /*1420*/  UIADD3 UR23, UPT, UPT, UR23, 0x1, URZ ;  /* 0x0000000117177890 */ /* 0x004fd8000fffe0ff */
.L_x_32:
[----:B------:R-:W1:Y:S01]  /*1430*/  S2UR UR22, SR_CgaCtaId ;  /* 0x00000000001679c3 */ /* 0x000e620000008800 */
[----:B------:R-:W-:Y:S01]  /*1440*/  UMOV UR4, 0x400 ;  /* 0x0000040000047882 */ /* 0x000fe20000000000 */
[----:B------:R-:W-:Y:S01]  /*1450*/  IMAD.U32 R2, RZ, RZ, UR33 ;  /* 0x00000021ff027e24 */ /* 0x000fe2000f8e00ff */
[----:B------:R-:W-:Y:S01]  /*1460*/  UISETP.NE.AND UP0, UPT, UR35, URZ, UPT ;  /* 0x000000ff2300728c */ /* 0x000fe2000bf05270 */
[----:B------:R-:W-:Y:S01]  /*1470*/  R2UR UR27, R16 ;  /* 0x00000000101b72ca */ /* 0x000fe200000e0000 */
[----:B------:R-:W-:Y:S01]  /*1480*/  IMAD.SHL.U32 R19, R19, 0x80, RZ ;  /* 0x0000008013137824 */ /* 0x000fe200078e00ff */
[----:B------:R-:W-:Y:S01]  /*1490*/  UMOV UR30, URZ ;  /* 0x000000ff001e7c82 */ /* 0x000fe20008000000 */
[----:B------:R-:W-:Y:S01]  /*14a0*/  SHF.L.U32 R2, R2, 0x1f, RZ ;  /* 0x0000001f02027819 */ /* 0x000fe200000006ff */
[----:B------:R-:W-:Y:S01]  /*14b0*/  UMOV UR29, URZ ;  /* 0x000000ff001d7c82 */ /* 0x000fe20008000000 */
[----:B------:R-:W-:-:S08]  /*14c0*/  UMOV UR28, URZ ;  /* 0x000000ff001c7c82 */ /* 0x000fd00008000000 */
[----:B------:R-:W-:Y:S02]  /*14d0*/  USHF.L.U32 UR27, UR27, 0x7, URZ ;  /* 0x000000071b1b7899 */ /* 0x000fe400080006ff */
[----:B-1----:R-:W-:-:S04]  /*14e0*/  ULEA UR22, UR22, UR4, 0x18 ;  /* 0x0000000416167291 */ /* 0x002fc8000f8ec0ff */
[----:B------:R-:W-:-:S09]  /*14f0*/  ULEA UR4, UR32, UR22, 0x3 ;  /* 0x0000001620047291 */ /* 0x000fd2000f8e18ff */
[----:B--2---:R1:W2:Y:S01]  /*1500*/  SYNCS.PHASECHK.TRANS64.TRYWAIT P2, [UR4+0x30], R2 ;  /* 0x00003002ff0075a7 */ /* 0x0042a20008041104 */
[----:B---3--:R-:W-:Y:S05]  /*1510*/  BRA.U !UP0, `(.L_x_17) ;  /* 0x0000000508687547 */ /* 0x008fea000b800000 */
[----:B------:R-:W3:Y:S01]  /*1520*/  LDC.64 R8, c[0x0][0x480] ;  /* 0x00012000ff087b82 */ /* 0x000ee20000000a00 */
[----:B------:R-:W4:Y:S01]  /*1530*/  LDCU UR16, c[0x0][0x390] ;  /* 0x00007200ff1077ac */ /* 0x000f220008000800 */
[----:B------:R-:W2:Y:S06]  /*1540*/  LDCU UR17, c[0x0][0x38c] ;  /* 0x00007180ff1177ac */ /* 0x000eac0008000800 */
[----:B------:R-:W4:Y:S01]  /*1550*/  LDC.64 R6, c[0x0][0x488] ;  /* 0x00012200ff067b82 */ /* 0x000f220000000a00 */
[----:B------:R-:W2:Y:S01]  /*1560*/  LDCU.64 UR14, c[0x0][0x4b8] ;  /* 0x00009700ff0e77ac */ /* 0x000ea20008000a00 */
[----:B------:R-:W-:Y:S01]  /*1570*/  UIADD3 UR31, UPT, UPT, UR23, UR20, URZ ;  /* 0x00000014171f7290 */ /* 0x000fe2000fffe0ff */
[----:B------:R-:W-:-:S05]  /*1580*/  UMOV UR30, URZ ;  /* 0x000000ff001e7c82 */ /* 0x000fca0008000000 */
[----:B-1----:R-:W1:Y:S01]  /*1590*/  LDC.64 R2, c[0x0][0x490] ;  /* 0x00012400ff027b82 */ /* 0x002e620000000a00 */
[----:B------:R-:W-:Y:S01]  /*15a0*/  UMOV UR18, UR32 ;  /* 0x0000002000127c82 */ /* 0x000fe20008000000 */
[----:B------:R-:W-:Y:S01]  /*15b0*/  UMOV UR28, URZ ;  /* 0x000000ff001c7c82 */ /* 0x000fe20008000000 */
[----:B------:R-:W-:Y:S01]  /*15c0*/  UMOV UR29, URZ ;  /* 0x000000ff001d7c82 */ /* 0x000fe20008000000 */
[----:B---3--:R-:W-:Y:S01]  /*15d0*/  IMAD.HI.U32 R9, R19, R9, RZ ;  /* 0x0000000913097227 */ /* 0x008fe200078e00ff */
[----:B------:R-:W-:-:S03]  /*15e0*/  ISETP.NE.AND P1, PT, R8, 0x1, PT ;  /* 0x000000010800780c */ /* 0x000fc60003f25270 */
[----:B------:R-:W3:Y:S01]  /*15f0*/  LDC.64 R4, c[0x0][0x4b0] ;  /* 0x00012c00ff047b82 */ /* 0x000ee20000000a00 */
[----:B----4-:R-:W-:-:S04]  /*1600*/  SHF.R.U32.HI R6, RZ, R6, R9 ;  /* 0x00000006ff067219 */ /* 0x010fc80000011609 */
[----:B------:R-:W-:Y:S02]  /*1610*/  SEL R6, R19, R6, !P1 ;  /* 0x0000000613067207 */ /* 0x000fe40004800000 */
[----:B------:R-:W-:Y:S02]  /*1620*/  ISETP.NE.AND P1, PT, R7, 0x1, PT ;  /* 0x000000010700780c */ /* 0x000fe40003f25270 */
[C---:B------:R-:W-:Y:S01]  /*1630*/  R2UR UR4, R6.reuse ;  /* 0x00000000060472ca */ /* 0x040fe200000e0000 */
[----:B-1----:R-:W-:-:S04]  /*1640*/  IMAD.HI.U32 R2, R6, R2, RZ ;  /* 0x0000000206027227 */ /* 0x002fc800078e00ff */
[----:B------:R-:W-:Y:S01]  /*1650*/  IMAD.MOV R14, RZ, RZ, -R6 ;  /* 0x000000ffff0e7224 */ /* 0x000fe200078e0a06 */
[----:B------:R-:W-:-:S03]  /*1660*/  SHF.R.U32.HI R2, RZ, R3, R2 ;  /* 0x00000003ff027219 */ /* 0x000fc60000011602 */
[----:B------:R-:W-:Y:S01]  /*1670*/  IMAD R14, R8, R14, R19 ;  /* 0x0000000e080e7224 */ /* 0x000fe200078e0213 */
[----:B------:R-:W-:Y:S01]  /*1680*/  R2UR UR13, R2 ;  /* 0x00000000020d72ca */ /* 0x000fe200000e0000 */
[----:B------:R-:W-:Y:S01]  /*1690*/  VOTEU.ANY UP0, P1 ;  /* 0x0000000000ff7886 */ /* 0x000fe20000800100 */
[----:B------:R-:W1:Y:S01]  /*16a0*/  LDC.64 R2, c[0x0][0x4d0] ;  /* 0x00013400ff027b82 */ /* 0x000e620000000a00 */
[----:B---3--:R-:W-:Y:S02]  /*16b0*/  R2UR UR8, R4 ;  /* 0x00000000040872ca */ /* 0x008fe400000e0000 */
[----:B------:R-:W-:Y:S02]  /*16c0*/  R2UR UR9, R14 ;  /* 0x000000000e0972ca */ /* 0x000fe400000e0000 */
[----:B------:R-:W-:-:S06]  /*16d0*/  R2UR UR6, R5 ;  /* 0x00000000050672ca */ /* 0x000fcc00000e0000 */
[----:B------:R-:W-:Y:S01]  /*16e0*/  USEL UR13, UR4, UR13, !UP0 ;  /* 0x0000000d040d7287 */ /* 0x000fe2000c000000 */
[----:B------:R-:W3:Y:S05]  /*16f0*/  LDCU.64 UR4, c[0x0][0x4d8] ;  /* 0x00009b00ff0477ac */ /* 0x000eea0008000a00 */
[----:B------:R-:W-:-:S04]  /*1700*/  IMAD R9, RZ, RZ, -UR13 ;  /* 0x8000000dff097e24 */ /* 0x000fc8000f8e02ff */
[----:B------:R-:W-:Y:S01]  /*1710*/  IMAD R9, R7, R9, R6 ;  /* 0x0000000907097224 */ /* 0x000fe200078e0206 */
[----:B-1----:R-:W-:-:S04]  /*1720*/  R2UR UR11, R2 ;  /* 0x00000000020b72ca */ /* 0x002fc800000e0000 */
[----:B------:R-:W-:Y:S02]  /*1730*/  R2UR UR7, R9 ;  /* 0x00000000090772ca */ /* 0x000fe400000e0000 */
[----:B------:R-:W-:-:S07]  /*1740*/  R2UR UR12, R3 ;  /* 0x00000000030c72ca */ /* 0x000fce00000e0000 */
[----:B------:R-:W-:-:S06]  /*1750*/  UIMAD UR11, UR9, UR8, UR11 ;  /* 0x00000008090b72a4 */ /* 0x000fcc000f8e020b */
[----:B--23--:R-:W-:-:S12]  /*1760*/  UIMAD UR12, UR7, UR6, UR12 ;  /* 0x00000006070c72a4 */ /* 0x00cfd8000f8e020c */
.L_x_22:
[----:B------:R-:W-:Y:S01]  /*1770*/  @!P5 MOV R3, 0x8000 ;  /* 0x000080000003d802 */ /* 0x000fe20000000f00 */
[----:B------:R-:W-:Y:S01]  /*1780*/  ULEA UR9, UR18, UR22, 0x3 ;  /* 0x0000001612097291 */ /* 0x000fe2000f8e18ff */
[----:B----4-:R-:W-:Y:S11]  /*1790*/  @P2 BRA `(.L_x_18) ;  /* 0x0000000000102947 */ /* 0x010ff60003800000 */
[----:B------:R-:W-:Y:S04]  /*17a0*/  MOV R2, UR33 ;  /* 0x0000002100027c02 */ /* 0x000fe80008000f00 */
[----:B------:R-:W-:Y:S04]  /*17b0*/  SHF.L.U32 R5, R2, 0x1f, RZ ;  /* 0x0000001f02057819 */ /* 0x000fe800000006ff */
[----:B------:R-:W1:Y:S02]  /*17c0*/  SYNCS.PHASECHK.TRANS64.TRYWAIT P1, [UR9+0x30], R5 ;  /* 0x00003005ff0075a7 */ /* 0x000e640008021109 */
[----:B-1----:R-:W-:Y:S05]  /*17d0*/  @!P1 BRA `(.L_x_19) ;  /* 0x00000098006c9947 */ /* 0x002fea0003800000 */
.L_x_18:
[----:B------:R2:W-:Y:S01]  /*17e0*/  @!P5 SYNCS.ARRIVE.TRANS64 RZ, [UR9], R3 ;  /* 0x00000003ffffd9a7 */ /* 0x0005e20008000009 */
[----:B------:R-:W-:Y:S04]  /*17f0*/  BSSY.RECONVERGENT B0, `(.L_x_20) ;  /* 0x0000003000007945 */ /* 0x000fe80003800200 */
[----:B------:R-:W-:Y:S05]  /*1800*/  @P4 BRA `(.L_x_21) ;  /* 0x0000000000044947 */ /* 0x000fea0003800000 */
[----:B------:R-:W-:Y:S05]  /*1810*/  BPT.TRAP 0x1 ;  /* 0x000000040000795c */ /* 0x000fea0000300000 */
.L_x_21:
[----:B------:R-:W-:Y:S05]  /*1820*/  BSYNC.RECONVERGENT B0 ;  /* 0x0000000000007941 */ /* 0x000fea0003800200 */
.L_x_20:
[----:B------:R-:W-:Y:S02]  /*1830*/  UIADD3 UR32, UPT, UPT, UR18, 0x1, URZ ;  /* 0x0000000112207890 */ /* 0x000fe4000fffe0ff */
[----:B------:R-:W-:Y:S02]  /*1840*/  UIMAD UR7, UR28, UR14, UR4 ;  /* 0x0000000e1c0772a4 */ /* 0x000fe4000f8e0204 */
[----:B------:R-:W-:Y:S02]  /*1850*/  UISETP.NE.AND UP0, UPT, UR32, 0x6, UPT ;  /* 0x000000062000788c */ /* 0x000fe4000bf05270 */
[----:B------:R-:W-:Y:S02]  /*1860*/  UIMAD UR6, UR29, UR15, UR5 ;  /* 0x0000000f1d0672a4 */ /* 0x000fe4000f8e0205 */
[----:B------:R-:W-:Y:S02]  /*1870*/  USEL UR8, URZ, 0x1, UP0 ;  /* 0x00000001ff087887 */ /* 0x000fe40008000000 */
[----:B------:R-:W-:Y:S02]  /*1880*/  USEL UR32, UR32, URZ, UP0 ;  /* 0x000000ff20207287 */ /* 0x000fe40008000000 */
[----:B------:R-:W-:Y:S02]  /*1890*/  ULOP3.LUT UR33, UR33, UR8, URZ, 0x3c, !UPT ;  /* 0x0000000821217292 */ /* 0x000fe4000f8e3cff */
[----:B------:R-:W-:Y:S02]  /*18a0*/  ULEA UR8, UR32, UR22, 0x3 ;  /* 0x0000001620087291 */ /* 0x000fe4000f8e18ff */
[----:B------:R-:W-:Y:S02]  /*18b0*/  ULEA UR21, UR18, UR22, 0xe ;  /* 0x0000001612157291 */ /* 0x000fe4000f8e70ff */
[----:B------:R-:W-:Y:S01]  /*18c0*/  UIADD3 UR44, UP1, UPT, UR36, 0x80, URZ ;  /* 0x00000080242c7890 */ /* 0x000fe2000ff3e0ff */
[----:B-1----:R-:W-:Y:S01]  /*18d0*/  MOV R2, UR33 ;  /* 0x0000002100027c02 */ /* 0x002fe20008000f00 */
[----:B------:R-:W-:Y:S02]  /*18e0*/  UPRMT UR42, UR7, 0x40, UR6 ;  /* 0x00000040072a7896 */ /* 0x000fe40008000006 */
[----:B------:R-:W-:Y:S01]  /*18f0*/  UIADD3 UR24, UPT, UPT, UR21, 0x20400, URZ ;  /* 0x0002040015187890 */ /* 0x000fe2000fffe0ff */
[----:B--2---:R-:W-:Y:S01]  /*1900*/  SHF.L.U32 R3, R2, 0x1f, RZ ;  /* 0x0000001f02037819 */ /* 0x004fe200000006ff */
[----:B------:R-:W-:Y:S02]  /*1910*/  USHF.L.U32 UR10, UR30, 0x5, URZ ;  /* 0x000000051e0a7899 */ /* 0x000fe400080006ff */
[----:B------:R-:W-:Y:S01]  /*1920*/  UIADD3.X UR45, UPT, UPT, URZ, UR37, URZ, UP1, !UPT ;  /* 0x00000025ff2d7290 */ /* 0x000fe20008ffe4ff */
[----:B------:R3:W4:Y:S01]  /*1930*/  SYNCS.PHASECHK.TRANS64.TRYWAIT P2, [UR8+0x30], R3 ;  /* 0x00003003ff0075a7 */ /* 0x0007220008041108 */
[----:B------:R-:W-:Y:S02]  /*1940*/  UIADD3 UR8, UPT, UPT, UR21, 0x8400, URZ ;  /* 0x0000840015087890 */ /* 0x000fe4000fffe0ff */
[----:B------:R-:W-:Y:S02]  /*1950*/  UPRMT UR21, UR42, 0x5410, URZ ;  /* 0x000054102a157896 */ /* 0x000fe400080000ff */
[----:B------:R-:W-:Y:S02]  /*1960*/  UIADD3 UR40, UP0, UPT, UR36, 0x180, URZ ;  /* 0x0000018024287890 */ /* 0x000fe4000ff1e0ff */
[----:B------:R-:W-:Y:S02]  /*1970*/  UIADD3 UR19, UPT, UPT, UR28, 0x1, URZ ;  /* 0x000000011c137890 */ /* 0x000fe4000fffe0ff */
[----:B------:R-:W-:Y:S02]  /*1980*/  UIADD3.X UR41, UPT, UPT, URZ, UR37, URZ, UP0, !UPT ;  /* 0x00000025ff297290 */ /* 0x000fe400087fe4ff */
[----:B------:R-:W-:Y:S01]  /*1990*/  UISETP.NE.AND UP2, UPT, UR19, UR17, UPT ;  /* 0x000000111300728c */ /* 0x000fe2000bf45270 */
[----:B------:R-:W-:Y:S01]  /*19a0*/  UTMALDG.4D.IM2COL [UR8], [UR44], UR21 ;  /* 0x000000082c0073b4 */ /* 0x000fe20008058015 */
[----:B------:R-:W-:Y:S02]  /*19b0*/  UIADD3 UR18, UPT, UPT, UR29, 0x1, URZ ;  /* 0x000000011d127890 */ /* 0x000fe4000fffe0ff */
[----:B------:R-:W-:Y:S02]  /*19c0*/  UIADD3 UR20, UPT, UPT, UR20, 0x1, URZ ;  /* 0x0000000114147890 */ /* 0x000fe4000fffe0ff */
[----:B------:R-:W-:Y:S01]  /*19d0*/  UIADD3 UR42, UPT, UPT, UR30, 0x1, URZ ;  /* 0x000000011e2a7890 */ /* 0x000fe2000fffe0ff */
[----:B------:R-:W-:Y:S01]  /*19e0*/  UMOV UR38, 0x0 ;  /* 0x0000000000267882 */ /* 0x000fe20000000000 */
[----:B------:R-:W-:Y:S01]  /*19f0*/  UMOV UR39, 0x10000000 ;  /* 0x1000000000277882 */ /* 0x000fe20000000000 */
[----:B------:R-:W-:Y:S02]  /*1a00*/  UMOV UR25, UR9 ;  /* 0x0000000900197c82 */ /* 0x000fe40008000000 */
[----:B------:R-:W-:Y:S01]  /*1a10*/  @UP2 UIADD3 UR18, UPT, UPT, UR29, URZ, URZ ;  /* 0x000000ff1d122290 */ /* 0x000fe2000fffe0ff */
[----:B------:R-:W-:Y:S03]  /*1a20*/  UMOV UR26, UR10 ;  /* 0x0000000a001a7c82 */ /* 0x000fe60008000000 */
[----:B------:R-:W-:Y:S01]  /*1a30*/  UISETP.NE.AND UP0, UPT, UR18, UR16, UPT ;  /* 0x000000101200728c */ /* 0x000fe2000bf05270 */
[----:B------:R1:W-:Y:S10]  /*1a40*/  UTMALDG.4D [UR24], [UR40], desc[UR38] ;  /* 0x00002618280075b4 */ /* 0x0003f40008019000 */
[----:B------:R-:W-:Y:S07]  /*1a50*/  @UP0 UIADD3 UR42, UPT, UPT, UR30, URZ, URZ ;  /* 0x000000ff1e2a0290 */ /* 0x000fee000fffe0ff */
[----:B------:R-:W-:Y:S01]  /*1a60*/  UMOV UR30, UR42 ;  /* 0x0000002a001e7c82 */ /* 0x000fe20008000000 */
[----:B-1----:R-:W-:Y:S02]  /*1a70*/  USEL UR29, UR18, URZ, UP0 ;  /* 0x000000ff121d7287 */ /* 0x002fe40008000000 */
[----:B------:R-:W-:Y:S02]  /*1a80*/  UISETP.NE.AND UP0, UPT, UR20, UR31, UPT ;  /* 0x0000001f1400728c */ /* 0x000fe4000bf05270 */
[----:B------:R-:W-:Y:S01]  /*1a90*/  USEL UR28, UR19, URZ, UP2 ;  /* 0x000000ff131c7287 */ /* 0x000fe20009000000 */
[----:B------:R-:W-:Y:S06]  /*1aa0*/  UMOV UR18, UR32 ;  /* 0x0000002000127c82 */ /* 0x000fec0008000000 */
[----:B---3--:R-:W-:Y:S05]  /*1ab0*/  BRA.U UP0, `(.L_x_22) ;  /* 0xfffffffd002c7547 */ /* 0x008fea000b83ffff */
.L_x_17:
[----:B------:R-:W-:Y:S01]  /*1ac0*/  ULEA UR4, UR32, UR22, 0x3 ;  /* 0x0000001620047291 */ /* 0x000fe2000f8e18ff */
[----:B-1----:R-:W-:Y:S01]  /*1ad0*/  MOV R2, UR33 ;  /* 0x0000002100027c02 */ /* 0x002fe20008000f00 */
[----:B------:R-:W-:Y:S01]  /*1ae0*/  @!P0 SYNCS.ARRIVE.TRANS64.A1T0 RZ, [UR22+0xa8], RZ ;  /* 0x0000a8ffffff89a7 */ /* 0x000fe20008100016 */
[----:B------:R-:W-:Y:S02]  /*1af0*/  UISETP.GE.AND UP0, UPT, UR34, 0x1, UPT ;  /* 0x000000012200788c */ /* 0x000fe4000bf06270 */
[----:B------:R-:W-:-:S04]  /*1b00*/  SHF.L.U32 R2, R2, 0x1f, RZ ;  /* 0x0000001f02027819 */ /* 0x000fc800000006ff */
[----:B------:R1:W3:Y:S03]  /*1b10*/  SYNCS.PHASECHK.TRANS64.TRYWAIT P1, [UR4+0x30], R2 ;  /* 0x00003002ff0075a7 */ /* 0x0002e60008021104 */
[----:B------:R-:W-:Y:S05]  /*1b20*/  BRA.U !UP0, `(.L_x_23) ;  /* 0x0000000508707547 */ /* 0x000fea000b800000 */
[----:B------:R-:W4:Y:S01]  /*1b30*/  LDC.64 R8, c[0x0][0x480] ;  /* 0x00012000ff087b82 */ /* 0x000f220000000a00 */
[----:B------:R-:W2:Y:S01]  /*1b40*/  LDCU UR25, c[0x0][0x390] ;  /* 0x00007200ff1977ac */ /* 0x000ea20008000800 */
[----:B------:R-:W2:Y:S06]  /*1b50*/  LDCU UR26, c[0x0][0x38c] ;  /* 0x00007180ff1a77ac */ /* 0x000eac0008000800 */
[----:B------:R-:W4:Y:S01]  /*1b60*/  LDC.64 R6, c[0x0][0x488] ;  /* 0x00012200ff067b82 */ /* 0x000f220000000a00 */
[----:B------:R-:W2:Y:S01]  /*1b70*/  LDCU.64 UR14, c[0x0][0x4b8] ;  /* 0x00009700ff0e77ac */ /* 0x000ea20008000a00 */
[----:B------:R-:W-:Y:S01]  /*1b80*/  UIADD3 UR31, UPT, UPT, UR34, UR31, URZ ;  /* 0x0000001f221f7290 */ /* 0x000fe2000fffe0ff */
[----:B------:R-:W-:-:S05]  /*1b90*/  UMOV UR40, UR34 ;  /* 0x0000002200287c82 */ /* 0x000fca0008000000 */
[----:B-1----:R-:W1:Y:S01]  /*1ba0*/  LDC.64 R2, c[0x0][0x490] ;  /* 0x00012400ff027b82 */ /* 0x002e620000000a00 */
[----:B------:R-:W-:Y:S01]  /*1bb0*/  UMOV UR38, UR32 ;  /* 0x0000002000267c82 */ /* 0x000fe20008000000 */
[----:B----4-:R-:W-:Y:S01]  /*1bc0*/  IMAD.HI.U32 R9, R19, R9, RZ ;  /* 0x0000000913097227 */ /* 0x010fe200078e00ff */
[----:B------:R-:W-:-:S05]  /*1bd0*/  ISETP.NE.AND P0, PT, R8, 0x1, PT ;  /* 0x000000010800780c */ /* 0x000fca0003f05270 */
[----:B------:R-:W4:Y:S01]  /*1be0*/  LDC.64 R4, c[0x0][0x4b0] ;  /* 0x00012c00ff047b82 */ /* 0x000f220000000a00 */
[----:B------:R-:W-:-:S04]  /*1bf0*/  SHF.R.U32.HI R6, RZ, R6, R9 ;  /* 0x00000006ff067219 */ /* 0x000fc80000011609 */
        /* <DEDUP_REMOVED lines=10> */
[----:B----4-:R-:W-:Y:S02]  /*1ca0*/  R2UR UR8, R4 ;  /* 0x00000000040872ca */ /* 0x010fe400000e0000 */
[----:B------:R-:W-:Y:S02]  /*1cb0*/  R2UR UR9, R9 ;  /* 0x00000000090972ca */ /* 0x000fe400000e0000 */
[----:B------:R-:W-:-:S06]  /*1cc0*/  R2UR UR6, R5 ;  /* 0x00000000050672ca */ /* 0x000fcc00000e0000 */
[----:B------:R-:W-:Y:S01]  /*1cd0*/  USEL UR13, UR4, UR13, !UP0 ;  /* 0x0000000d040d7287 */ /* 0x000fe2000c000000 */
[----:B------:R-:W4:Y:S05]  /*1ce0*/  LDCU.64 UR4, c[0x0][0x4d8] ;  /* 0x00009b00ff0477ac */ /* 0x000f2a0008000a00 */
[----:B------:R-:W-:-:S04]  /*1cf0*/  IMAD R14, RZ, RZ, -UR13 ;  /* 0x8000000dff0e7e24 */ /* 0x000fc8000f8e02ff */
[----:B------:R-:W-:Y:S01]  /*1d00*/  IMAD R14, R7, R14, R6 ;  /* 0x0000000e070e7224 */ /* 0x000fe200078e0206 */
[----:B-1----:R-:W-:-:S04]  /*1d10*/  R2UR UR11, R2 ;  /* 0x00000000020b72ca */ /* 0x002fc800000e0000 */
[----:B------:R-:W-:Y:S02]  /*1d20*/  R2UR UR7, R14 ;  /* 0x000000000e0772ca */ /* 0x000fe400000e0000 */
[----:B------:R-:W-:-:S07]  /*1d30*/  R2UR UR12, R3 ;  /* 0x00000000030c72ca */ /* 0x000fce00000e0000 */
[----:B------:R-:W-:-:S06]  /*1d40*/  UIMAD UR11, UR9, UR8, UR11 ;  /* 0x00000008090b72a4 */ /* 0x000fcc000f8e020b */
[----:B--2-4-:R-:W-:-:S12]  /*1d50*/  UIMAD UR12, UR7, UR6, UR12 ;  /* 0x00000006070c72a4 */ /* 0x014fd8000f8e020c */
.L_x_28:
[----:B------:R-:W-:Y:S01]  /*1d60*/  @!P5 MOV R3, 0x8000 ;  /* 0x000080000003d802 */ /* 0x000fe20000000f00 */
[----:B------:R-:W-:Y:S01]  /*1d70*/  ULEA UR9, UR38, UR22, 0x3 ;  /* 0x0000001626097291 */ /* 0x000fe2000f8e18ff */
[----:B--23--:R-:W-:Y:S11]  /*1d80*/  @P1 BRA `(.L_x_24) ;  /* 0x0000000000101947 */ /* 0x00cff60003800000 */
[----:B------:R-:W-:Y:S04]  /*1d90*/  MOV R2, UR33 ;  /* 0x0000002100027c02 */ /* 0x000fe80008000f00 */
[----:B------:R-:W-:Y:S04]  /*1da0*/  SHF.L.U32 R5, R2, 0x1f, RZ ;  /* 0x0000001f02057819 */ /* 0x000fe800000006ff */
[----:B------:R-:W1:Y:S02]  /*1db0*/  SYNCS.PHASECHK.TRANS64.TRYWAIT P0, [UR9+0x30], R5 ;  /* 0x00003005ff0075a7 */ /* 0x000e640008001109 */
[----:B-1----:R-:W-:Y:S05]  /*1dc0*/  @!P0 BRA `(.L_x_25) ;  /* 0x0000009400088947 */ /* 0x002fea0003800000 */
.L_x_24:
[----:B------:R2:W-:Y:S01]  /*1dd0*/  @!P5 SYNCS.ARRIVE.TRANS64 RZ, [UR9], R3 ;  /* 0x00000003ffffd9a7 */ /* 0x0005e20008000009 */
[----:B------:R-:W-:Y:S04]  /*1de0*/  BSSY.RECONVERGENT B0, `(.L_x_26) ;  /* 0x0000003000007945 */ /* 0x000fe80003800200 */
[----:B------:R-:W-:Y:S05]  /*1df0*/  @P4 BRA `(.L_x_27) ;  /* 0x0000000000044947 */ /* 0x000fea0003800000 */
[----:B------:R-:W-:Y:S05]  /*1e00*/  BPT.TRAP 0x1 ;  /* 0x000000040000795c */ /* 0x000fea0000300000 */
.L_x_27:
[----:B------:R-:W-:Y:S05]  /*1e10*/  BSYNC.RECONVERGENT B0 ;  /* 0x0000000000007941 */ /* 0x000fea0003800200 */
.L_x_26:
        /* <DEDUP_REMOVED lines=8> */
[----:B------:R-:W-:Y:S02]  /*1ea0*/  UIADD3 UR39, UPT, UPT, UR28, 0x1, URZ ;  /* 0x000000011c277890 */ /* 0x000fe4000fffe0ff */
[----:B------:R-:W-:Y:S01]  /*1eb0*/  UIADD3 UR46, UP1, UPT, UR36, 0x80, URZ ;  /* 0x00000080242e7890 */ /* 0x000fe2000ff3e0ff */
[----:B-1----:R-:W-:Y:S01]  /*1ec0*/  MOV R2, UR33 ;  /* 0x0000002100027c02 */ /* 0x002fe20008000f00 */
[----:B------:R-:W-:Y:S02]  /*1ed0*/  ULEA UR16, UR38, UR22, 0xe ;  /* 0x0000001626107291 */ /* 0x000fe4000f8e70ff */
[----:B------:R-:W-:Y:S01]  /*1ee0*/  UPRMT UR41, UR6, 0x40, UR7 ;  /* 0x0000004006297896 */ /* 0x000fe20008000007 */
[----:B--2---:R-:W-:Y:S01]  /*1ef0*/  SHF.L.U32 R3, R2, 0x1f, RZ ;  /* 0x0000001f02037819 */ /* 0x004fe200000006ff */
[----:B------:R-:W-:Y:S02]  /*1f00*/  UISETP.NE.AND UP2, UPT, UR39, UR26, UPT ;  /* 0x0000001a2700728c */ /* 0x000fe4000bf45270 */
[----:B------:R-:W-:Y:S01]  /*1f10*/  USHF.L.U32 UR10, UR30, 0x5, URZ ;  /* 0x000000051e0a7899 */ /* 0x000fe200080006ff */
[----:B------:R1:W2:Y:S01]  /*1f20*/  SYNCS.PHASECHK.TRANS64.TRYWAIT P1, [UR8+0x30], R3 ;  /* 0x00003003ff0075a7 */ /* 0x0002a20008021108 */
[----:B------:R-:W-:Y:S02]  /*1f30*/  UIADD3.X UR47, UPT, UPT, URZ, UR37, URZ, UP1, !UPT ;  /* 0x00000025ff2f7290 */ /* 0x000fe40008ffe4ff */
[----:B------:R-:W-:Y:S02]  /*1f40*/  UIADD3 UR8, UPT, UPT, UR16, 0x8400, URZ ;  /* 0x0000840010087890 */ /* 0x000fe4000fffe0ff */
[----:B------:R-:W-:Y:S02]  /*1f50*/  UPRMT UR48, UR41, 0x5410, URZ ;  /* 0x0000541029307896 */ /* 0x000fe400080000ff */
[----:B------:R-:W-:Y:S02]  /*1f60*/  UIADD3 UR44, UP0, UPT, UR36, 0x180, URZ ;  /* 0x00000180242c7890 */ /* 0x000fe4000ff1e0ff */
[----:B------:R-:W-:Y:S02]  /*1f70*/  UIADD3 UR16, UPT, UPT, UR16, 0x20400, URZ ;  /* 0x0002040010107890 */ /* 0x000fe4000fffe0ff */
[----:B------:R-:W-:Y:S02]  /*1f80*/  UIADD3.X UR45, UPT, UPT, URZ, UR37, URZ, UP0, !UPT ;  /* 0x00000025ff2d7290 */ /* 0x000fe400087fe4ff */
[----:B------:R-:W-:Y:S01]  /*1f90*/  UIADD3 UR38, UPT, UPT, UR29, 0x1, URZ ;  /* 0x000000011d267890 */ /* 0x000fe2000fffe0ff */
[----:B------:R1:W-:Y:S01]  /*1fa0*/  UTMALDG.4D.IM2COL [UR8], [UR46], UR48 ;  /* 0x000000082e0073b4 */ /* 0x0003e20008058030 */
[----:B------:R-:W-:Y:S02]  /*1fb0*/  @UP2 UIADD3 UR38, UPT, UPT, UR29, URZ, URZ ;  /* 0x000000ff1d262290 */ /* 0x000fe4000fffe0ff */
[----:B------:R-:W-:Y:S02]  /*1fc0*/  UIADD3 UR41, UPT, UPT, UR30, 0x1, URZ ;  /* 0x000000011e297890 */ /* 0x000fe4000fffe0ff */
[----:B------:R-:W-:Y:S02]  /*1fd0*/  UISETP.NE.AND UP0, UPT, UR38, UR25, UPT ;  /* 0x000000192600728c */ /* 0x000fe4000bf05270 */
[----:B------:R-:W-:Y:S01]  /*1fe0*/  UIADD3 UR49, UPT, UPT, UR40, -0x1, URZ ;  /* 0xffffffff28317890 */ /* 0x000fe2000fffe0ff */
[----:B------:R-:W-:Y:S01]  /*1ff0*/  UMOV UR42, 0x0 ;  /* 0x00000000002a7882 */ /* 0x000fe20000000000 */
[----:B------:R-:W-:Y:S01]  /*2000*/  UMOV UR43, 0x10000000 ;  /* 0x10000000002b7882 */ /* 0x000fe20000000000 */
[----:B------:R-:W-:Y:S01]  /*2010*/  UMOV UR19, UR27 ;  /* 0x0000001b00137c82 */ /* 0x000fe20008000000 */
[----:B------:R-:W-:Y:S01]  /*2020*/  UMOV UR20, UR28 ;  /* 0x0000001c00147c82 */ /* 0x000fe20008000000 */
[----:B------:R-:W-:Y:S01]  /*2030*/  USEL UR28, UR39, URZ, UP2 ;  /* 0x000000ff271c7287 */ /* 0x000fe20009000000 */
[----:B------:R-:W-:Y:S03]  /*2040*/  UMOV UR21, UR29 ;  /* 0x0000001d00157c82 */ /* 0x000fe60008000000 */
[----:B------:R-:W-:Y:S02]  /*2050*/  @UP0 UIADD3 UR41, UPT, UPT, UR30, URZ, URZ ;  /* 0x000000ff1e290290 */ /* 0x000fe4000fffe0ff */
[----:B------:R-:W-:Y:S01]  /*2060*/  USEL UR29, UR38, URZ, UP0 ;  /* 0x000000ff261d7287 */ /* 0x000fe20008000000 */
[----:B------:R-:W-:Y:S01]  /*2070*/  UMOV UR17, UR9 ;  /* 0x0000000900117c82 */ /* 0x000fe20008000000 */
[----:B------:R-:W-:Y:S01]  /*2080*/  UMOV UR18, UR10 ;  /* 0x0000000a00127c82 */ /* 0x000fe20008000000 */
[----:B------:R-:W-:Y:S01]  /*2090*/  UISETP.GT.U32.AND UP0, UPT, UR40, 0x1, UPT ;  /* 0x000000012800788c */ /* 0x000fe2000bf04070 */
[----:B------:R1:W-:Y:S01]  /*20a0*/  UTMALDG.4D [UR16], [UR44], desc[UR42] ;  /* 0x00002a102c0075b4 */ /* 0x0003e20008019000 */
[----:B------:R-:W-:Y:S01]  /*20b0*/  UMOV UR38, UR32 ;  /* 0x0000002000267c82 */ /* 0x000fe20008000000 */
[----:B------:R-:W-:Y:S01]  /*20c0*/  UMOV UR40, UR49 ;  /* 0x0000003100287c82 */ /* 0x000fe20008000000 */
[----:B------:R-:W-:Y:S05]  /*20d0*/  UMOV UR30, UR41 ;  /* 0x00000029001e7c82 */ /* 0x000fea0008000000 */
[----:B-1----:R-:W-:Y:S05]  /*20e0*/  BRA.U UP0, `(.L_x_28) ;  /* 0xfffffffd001c7547 */ /* 0x002fea000b83ffff */
.L_x_23:
[----:B------:R-:W-:Y:S01]  /*20f0*/  SHF.L.U32 R3, R12, 0x1f, RZ ;  /* 0x0000001f0c037819 */ /* 0x000fe200000006ff */
[----:B------:R-:W-:-:S03]  /*2100*/  NOP ;  /* 0x0000000000007918 */ /* 0x000fc60000000000 */
[----:B------:R-:W4:Y:S02]  /*2110*/  SYNCS.PHASECHK.TRANS64.TRYWAIT P0, [UR22+0xb0], R3 ;  /* 0x0000b003ff0075a7 */ /* 0x000f240008001116 */
[----:B----4-:R-:W-:Y:S05]  /*2120*/  @!P0 BRA `(.L_x_29) ;  /* 0x0000009000488947 */ /* 0x010fea0003800000 */
.L_x_164:
[----:B------:R-:W4:Y:S01]  /*2130*/  LDS.128 R4, [UR22+0xf0] ;  /* 0x0000f016ff047984 */ /* 0x000f220008000c00 */
[----:B------:R-:W-:Y:S01]  /*2140*/  UIADD3 UR4, UPT, UPT, UR22, 0xb8, URZ ;  /* 0x000000b816047890 */ /* 0x000fe2000fffe0ff */
[----:B------:R-:W-:Y:S01]  /*2150*/  ISETP.GE.AND P0, PT, R26, 0x1, PT ;  /* 0x000000011a00780c */ /* 0x000fe20003f06270 */
[----:B------:R-:W-:Y:S01]  /*2160*/  @!PT LDS RZ, [RZ] ;  /* 0x00000000fffff984 */ /* 0x000fe20000000800 */
[----:B------:R-:W-:Y:S01]  /*2170*/  @!PT LDS RZ, [RZ] ;  /* 0x00000000fffff984 */ /* 0x000fe20000000800 */
[----:B------:R-:W-:Y:S01]  /*2180*/  @!PT LDS RZ, [RZ] ;  /* 0x00000000fffff984 */ /* 0x000fe20000000800 */
[----:B------:R-:W-:Y:S01]  /*2190*/  @!PT LDS RZ, [RZ] ;  /* 0x00000000fffff984 */ /* 0x000fe20000000800 */
[----:B------:R1:W-:Y:S06]  /*21a0*/  MEMBAR.ALL.CTA ;  /* 0x0000000000007992 */ /* 0x0003ec0000008000 */
[----:B-1----:R-:W1:Y:S01]  /*21b0*/  FENCE.VIEW.ASYNC.S ;  /* 0x00000000000073c6 */ /* 0x002e620000000000 */
[----:B------:R-:W-:-:S09]  /*21c0*/  UPRMT UR4, URZ, 0x654, UR4 ;  /* 0x00000654ff047896 */ /* 0x000fd20008000004 */
[----:B-1----:R-:W-:Y:S01]  /*21d0*/  SYNCS.ARRIVE.TRANS64.RED.A1T0 RZ, [UR4], RZ ;  /* 0x000000ffffff79a7 */ /* 0x002fe20008100404 */
[----:B----4-:R-:W-:-:S13]  /*21e0*/  LOP3.LUT P3, RZ, R6, 0x1, RZ, 0xc0, !PT ;  /* 0x0000000106ff7812 */ /* 0x010fda000786c0ff */
[----:B------:R-:W-:Y:S02]  /*21f0*/  @P3 MOV R13, R4 ;  /* 0x00000004000d3202 */ /* 0x000fe40000000f00 */
[----:B------:R-:W-:Y:S01]  /*2200*/  @P3 LOP3.LUT R10, R5, 0xffff, RZ, 0xc0, !PT ;  /* 0x0000ffff050a3812 */ /* 0x000fe200078ec0ff */
[----:B------:R-:W-:Y:S06]  /*2210*/  @!P0 BRA `(.L_x_30) ;  /* 0x0000000000b88947 */ /* 0x000fec0003800000 */
[----:B------:R-:W1:Y:S01]  /*2220*/  LDC.64 R4, c[0x0][0xb18] ;  /* 0x0002c600ff047b82 */ /* 0x000e620000000a00 */
[----:B--2---:R-:W-:-:S07]  /*2230*/  ISETP.NE.AND P2, PT, R26, 0x1, PT ;  /* 0x000000011a00780c */ /* 0x004fce0003f45270 */
[----:B------:R-:W2:Y:S08]  /*2240*/  LDC.64 R6, c[0x0][0xb10] ;  /* 0x0002c400ff067b82 */ /* 0x000eb00000000a00 */
[----:B------:R-:W4:Y:S08]  /*2250*/  LDC R8, c[0x0][0xb20] ;  /* 0x0002c800ff087b82 */ /* 0x000f300000000800 */
[----:B------:R-:W3:Y:S01]  /*2260*/  LDC R14, c[0x0][0xb0c] ;  /* 0x0002c300ff0e7b82 */ /* 0x000ee20000000800 */
[----:B-1----:R-:W-:Y:S01]  /*2270*/  IMAD.HI.U32 R9, R0, R5, RZ ;  /* 0x0000000500097227 */ /* 0x002fe200078e00ff */
[----:B------:R-:W-:-:S03]  /*2280*/  ISETP.NE.AND P0, PT, R4, 0x1, PT ;  /* 0x000000010400780c */ /* 0x000fc60003f05270 */
[----:B------:R-:W-:-:S03]  /*2290*/  IMAD.HI.U32 R5, R10, R5, RZ ;  /* 0x000000050a057227 */ /* 0x000fc600078e00ff */
[----:B------:R-:W1:Y:S01]  /*22a0*/  LDC.64 R2, c[0x0][0xb28] ;  /* 0x0002ca00ff027b82 */ /* 0x000e620000000a00 */
[----:B--2---:R-:W-:-:S04]  /*22b0*/  IMAD.HI.U32 R16, R11, R6, RZ ;  /* 0x000000060b107227 */ /* 0x004fc800078e00ff */
[----:B------:R-:W-:Y:S01]  /*22c0*/  IMAD.HI.U32 R18, R13, R6, RZ ;  /* 0x000000060d127227 */ /* 0x000fe200078e00ff */
[----:B------:R-:W-:Y:S02]  /*22d0*/  SHF.R.U32.HI R16, RZ, R7, R16 ;  /* 0x00000007ff107219 */ /* 0x000fe40000011610 */
[-C--:B----4-:R-:W-:Y:S02]  /*22e0*/  SHF.R.U32.HI R9, RZ, R8.reuse, R9 ;  /* 0x00000008ff097219 */ /* 0x090fe40000011609 */
[----:B------:R-:W-:Y:S02]  /*22f0*/  SHF.R.U32.HI R5, RZ, R8, R5 ;  /* 0x00000008ff057219 */ /* 0x000fe40000011605 */
[----:B------:R-:W-:Y:S02]  /*2300*/  SEL R9, R0, R9, !P0 ;  /* 0x0000000900097207 */ /* 0x000fe40004000000 */
[----:B------:R-:W-:Y:S02]  /*2310*/  SHF.R.U32.HI R18, RZ, R7, R18 ;  /* 0x00000007ff127219 */ /* 0x000fe40000011612 */
[----:B---3--:R-:W-:-:S02]  /*2320*/  ISETP.NE.AND P1, PT, R14, 0x1, PT ;  /* 0x000000010e00780c */ /* 0x008fc40003f25270 */
[----:B------:R-:W-:Y:S02]  /*2330*/  SEL R5, R10, R5, !P0 ;  /* 0x000000050a057207 */ /* 0x000fe40004000000 */
[----:B------:R-:W-:Y:S02]  /*2340*/  SEL R15, R11, R16, !P1 ;  /* 0x000000100b0f7207 */ /* 0x000fe40004800000 */
[----:B------:R-:W-:Y:S01]  /*2350*/  SEL R7, R13, R18, !P1 ;  /* 0x000000120d077207 */ /* 0x000fe20004800000 */
[----:B-1----:R-:W-:-:S04]  /*2360*/  IMAD.HI.U32 R16, R9, R2, RZ ;  /* 0x0000000209107227 */ /* 0x002fc800078e00ff */
[----:B------:R-:W-:Y:S01]  /*2370*/  IMAD.HI.U32 R6, R15, R2, RZ ;  /* 0x000000020f067227 */ /* 0x000fe200078e00ff */
[----:B------:R-:W-:-:S04]  /*2380*/  @P2 SHF.R.U32.HI R9, RZ, R3, R16 ;  /* 0x00000003ff092219 */ /* 0x000fc80000011610 */
[----:B------:R-:W-:Y:S01]  /*2390*/  @P2 SHF.R.U32.HI R15, RZ, R3, R6 ;  /* 0x00000003ff0f2219 */ /* 0x000fe20000011606 */
[----:B------:R-:W-:-:S04]  /*23a0*/  IMAD R9, R26, R9, RZ ;  /* 0x000000091a097224 */ /* 0x000fc800078e02ff */
[----:B------:R-:W-:Y:S01]  /*23b0*/  IMAD R6, R26, R15, RZ ;  /* 0x0000000f1a067224 */ /* 0x000fe200078e02ff */
[C---:B------:R-:W-:Y:S02]  /*23c0*/  ISETP.GE.AND P0, PT, R5.reuse, R9, PT ;  /* 0x000000090500720c */ /* 0x040fe40003f06270 */
[----:B------:R-:W-:Y:S02]  /*23d0*/  IADD3 R9, PT, PT, -R5, RZ, RZ ;  /* 0x000000ff05097210 */ /* 0x000fe40007ffe1ff */
[----:B------:R-:W-:Y:S01]  /*23e0*/  ISETP.GE.OR P0, PT, R7, R6, P0 ;  /* 0x000000060700720c */ /* 0x000fe20000706670 */
[----:B------:R-:W-:-:S04]  /*23f0*/  IMAD.HI.U32 R6, R5, R2, RZ ;  /* 0x0000000205067227 */ /* 0x000fc800078e00ff */
[----:B------:R-:W-:Y:S01]  /*2400*/  IMAD R9, R4, R9, R10 ;  /* 0x0000000904097224 */ /* 0x000fe200078e020a */
[----:B------:R-:W-:-:S04]  /*2410*/  SHF.R.U32.HI R6, RZ, R3, R6 ;  /* 0x00000003ff067219 */ /* 0x000fc80000011606 */
[----:B------:R-:W-:-:S03]  /*2420*/  SEL R6, R5, R6, !P2 ;  /* 0x0000000605067207 */ /* 0x000fc60005000000 */
[----:B------:R-:W-:-:S04]  /*2430*/  @!P0 IMAD.HI.U32 R8, R7, R2, RZ ;  /* 0x0000000207088227 */ /* 0x000fc800078e00ff */
[----:B------:R-:W-:Y:S01]  /*2440*/  IMAD.MOV R2, RZ, RZ, -R6 ;  /* 0x000000ffff027224 */ /* 0x000fe200078e0a06 */
[----:B------:R-:W-:-:S03]  /*2450*/  @!P0 SHF.R.U32.HI R8, RZ, R3, R8 ;  /* 0x00000003ff088219 */ /* 0x000fc60000011608 */
[----:B------:R-:W-:Y:S01]  /*2460*/  IMAD R2, R26, R2, R5 ;  /* 0x000000021a027224 */ /* 0x000fe200078e0205 */
        /* <DEDUP_REMOVED lines=9> */
.L_x_30:
[----:B------:R-:W1:Y:S02]  /*2500*/  LDCU UR4, c[0x0][0xb30] ;  /* 0x00016600ff0477ac */ /* 0x000e640008000800 */
[----:B-1----:R-:W-:-:S09]  /*2510*/  UISETP.NE.AND UP0, UPT, UR4, 0x1, UPT ;  /* 0x000000010400788c */ /* 0x002fd2000bf05270 */
[----:B------:R-:W-:Y:S05]  /*2520*/  BRA.U UP0, `(.L_x_31) ;  /* 0x0000000100407547 */ /* 0x000fea000b800000 */
[----:B------:R-:W1:Y:S08]  /*2530*/  LDC.64 R4, c[0x0][0xb10] ;  /* 0x0002c400ff047b82 */ /* 0x000e700000000a00 */
[----:B------:R-:W4:Y:S08]  /*2540*/  LDC.64 R2, c[0x0][0xb18] ;  /* 0x0002c600ff027b82 */ /* 0x000f300000000a00 */
[----:B------:R-:W2:Y:S08]  /*2550*/  LDC R6, c[0x0][0xb20] ;  /* 0x0002c800ff067b82 */ /* 0x000eb00000000800 */
[----:B------:R-:W3:Y:S01]  /*2560*/  LDC R8, c[0x0][0xb0c] ;  /* 0x0002c300ff087b82 */ /* 0x000ee20000000800 */
[----:B-1----:R-:W-:-:S05]  /*2570*/  IMAD.HI.U32 R4, R13, R4, RZ ;  /* 0x000000040d047227 */ /* 0x002fca00078e00ff */
[----:B------:R-:W-:Y:S01]  /*2580*/  SHF.R.U32.HI R4, RZ, R5, R4 ;  /* 0x00000005ff047219 */ /* 0x000fe20000011604 */
[----:B----4-:R-:W-:Y:S01]  /*2590*/  IMAD.HI.U32 R3, R10, R3, RZ ;  /* 0x000000030a037227 */ /* 0x010fe200078e00ff */
[----:B------:R-:W-:-:S04]  /*25a0*/  ISETP.NE.AND P0, PT, R2, 0x1, PT ;  /* 0x000000010200780c */ /* 0x000fc80003f05270 */
[----:B--2---:R-:W-:-:S04]  /*25b0*/  SHF.R.U32.HI R3, RZ, R6, R3 ;  /* 0x00000006ff037219 */ /* 0x004fc80000011603 */
[----:B------:R-:W-:Y:S02]  /*25c0*/  SEL R3, R10, R3, !P0 ;  /* 0x000000030a037207 */ /* 0x000fe40004000000 */
[----:B---3--:R-:W-:-:S04]  /*25d0*/  ISETP.NE.AND P1, PT, R8, 0x1, PT ;  /* 0x000000010800780c */ /* 0x008fc80003f25270 */
[----:B------:R-:W-:-:S05]  /*25e0*/  SEL R4, R13, R4, !P1 ;  /* 0x000000040d047207 */ /* 0x000fca0004800000 */
[----:B------:R-:W-:Y:S02]  /*25f0*/  IMAD.IADD R5, R3, 0x1, -R4 ;  /* 0x0000000103057824 */ /* 0x000fe400078e0a04 */
[----:B------:R-:W-:Y:S02]  /*2600*/  IMAD.IADD R3, R4, 0x1, -R3 ;  /* 0x0000000104037824 */ /* 0x000fe400078e0a03 */
[----:B------:R-:W-:Y:S02]  /*2610*/  IMAD R13, R5, R8, R13 ;  /* 0x00000008050d7224 */ /* 0x000fe400078e020d */
[----:B------:R-:W-:-:S07]  /*2620*/  IMAD R10, R3, R2, R10 ;  /* 0x00000002030a7224 */ /* 0x000fce00078e020a */
.L_x_31:
[----:B------:R-:W-:Y:S01]  /*2630*/  UMOV UR20, UR31 ;  /* 0x0000001f00147c82 */ /* 0x000fe20008000000 */
[----:B------:R-:W-:Y:S01]  /*2640*/  PLOP3.LUT P0, PT, PT, PT, PT, 0x80, 0x8 ;  /* 0x000000000008781c */ /* 0x000fe20003f0f070 */
[----:B------:R-:W-:Y:S01]  /*2650*/  IMAD.IADD R19, R13, 0x1, R78 ;  /* 0x000000010d137824 */ /* 0x000fe200078e024e */
[----:B------:R-:W-:Y:S01]  /*2660*/  LOP3.LUT R12, R12, 0x1, RZ, 0x3c, !PT ;  /* 0x000000010c0c7812 */ /* 0x000fe200078e3cff */
[----:B------:R-:W-:Y:S01]  /*2670*/  IMAD.IADD R16, R10, 0x1, R51 ;  /* 0x000000010a107824 */ /* 0x000fe200078e0233 */
[----:B------:R-:W-:Y:S09]  /*2680*/  @P3 BRA `(.L_x_32) ;  /* 0xffffffec00683947 */ /* 0x000ff2000383ffff */
[----:B------:R-:W-:Y:S01]  /*2690*/  UIADD3 UR22, UPT, UPT, UR22, 0x30, URZ ;  /* 0x0000003016167890 */ /* 0x000fe2000fffe0ff */
[----:B------:R-:W-:-:S03]  /*26a0*/  MOV R3, UR33 ;  /* 0x0000002100037c02 */ /* 0x000fc60008000f00 */
[----:B------:R-:W-:Y:S01]  /*26b0*/  ULEA UR4, UR32, UR22, 0x3 ;  /* 0x0000001620047291 */ /* 0x000fe2000f8e18ff */
[----:B------:R-:W-:-:S08]  /*26c0*/  SHF.L.U32 R3, R3, 0x1f, RZ ;  /* 0x0000001f03037819 */ /* 0x000fd000000006ff */
[----:B------:R-:W1:Y:S02]  /*26d0*/  SYNCS.PHASECHK.TRANS64.TRYWAIT P0, [UR4], R3 ;  /* 0x00000003ff0075a7 */ /* 0x000e640008001104 */
[----:B-1----:R-:W-:Y:S05]  /*26e0*/  @!P0 BRA `(.L_x_33) ;  /* 0x0000008800f08947 */ /* 0x002fea0003800000 */
.L_x_166:
[----:B------:R-:W-:-:S04]  /*26f0*/  UIADD3 UR6, UPT, UPT, UR32, 0x1, URZ ;  /* 0x0000000120067890 */ /* 0x000fc8000fffe0ff */
[----:B------:R-:W-:-:S04]  /*2700*/  UISETP.NE.AND UP0, UPT, UR6, 0x6, UPT ;  /* 0x000000060600788c */ /* 0x000fc8000bf05270 */
[----:B------:R-:W-:Y:S02]  /*2710*/  USEL UR5, URZ, 0x1, UP0 ;  /* 0x00000001ff057887 */ /* 0x000fe40008000000 */
[----:B------:R-:W-:Y:S02]  /*2720*/  USEL UR6, UR6, URZ, UP0 ;  /* 0x000000ff06067287 */ /* 0x000fe40008000000 */
[----:B------:R-:W-:Y:S02]  /*2730*/  ULOP3.LUT UR5, UR33, UR5, URZ, 0x3c, !UPT ;  /* 0x0000000521057292 */ /* 0x000fe4000f8e3cff */
[----:B------:R-:W-:-:S04]  /*2740*/  ULEA UR4, UR6, UR22, 0x3 ;  /* 0x0000001606047291 */ /* 0x000fc8000f8e18ff */
[----:B-1----:R-:W-:-:S04]  /*2750*/  MOV R3, UR5 ;  /* 0x0000000500037c02 */ /* 0x002fc80008000f00 */
[----:B------:R-:W-:-:S04]  /*2760*/  SHF.L.U32 R3, R3, 0x1f, RZ ;  /* 0x0000001f03037819 */ /* 0x000fc800000006ff */
[----:B------:R-:W1:Y:S02]  /*2770*/  SYNCS.PHASECHK.TRANS64.TRYWAIT P0, [UR4], R3 ;  /* 0x00000003ff0075a7 */ /* 0x000e640008001104 */
[----:B-1----:R-:W-:Y:S05]  /*2780*/  @!P0 BRA `(.L_x_34) ;  /* 0x0000008800e08947 */ /* 0x002fea0003800000 */
.L_x_168:
        /* <DEDUP_REMOVED lines=10> */
.L_x_170:
        /* <DEDUP_REMOVED lines=10> */
.L_x_172:
        /* <DEDUP_REMOVED lines=10> */
.L_x_174:
[----:B------:R-:W-:-:S04]  /*2970*/  UIADD3 UR6, UPT, UPT, UR6, 0x1, URZ ;  /* 0x0000000106067890 */ /* 0x000fc8000fffe0ff */
[----:B------:R-:W-:-:S04]  /*2980*/  UISETP.NE.AND UP0, UPT, UR6, 0x6, UPT ;  /* 0x000000060600788c */ /* 0x000fc8000bf05270 */
[----:B------:R-:W-:Y:S02]  /*2990*/  USEL UR4, URZ, 0x1, UP0 ;  /* 0x00000001ff047887 */ /* 0x000fe40008000000 */
[----:B------:R-:W-:Y:S02]  /*29a0*/  USEL UR6, UR6, URZ, UP0 ;  /* 0x000000ff06067287 */ /* 0x000fe40008000000 */
[----:B------:R-:W-:Y:S02]  /*29b0*/  ULOP3.LUT UR4, UR5, UR4, URZ, 0x3c, !UPT ;  /* 0x0000000405047292 */ /* 0x000fe4000f8e3cff */
[----:B------:R-:W-:-:S04]  /*29c0*/  ULEA UR6, UR6, UR22, 0x3 ;  /* 0x0000001606067291 */ /* 0x000fc8000f8e18ff */
[----:B------:R-:W-:Y:S02]  /*29d0*/  IMAD.U32 R2, RZ, RZ, UR4 ;  /* 0x00000004ff027e24 */ /* 0x000fe4000f8e00ff */
[----:B-1----:R-:W-:-:S03]  /*29e0*/  MOV R0, UR6 ;  /* 0x0000000600007c02 */ /* 0x002fc60008000f00 */
[----:B------:R-:W-:-:S07]  /*29f0*/  SHF.L.U32 R3, R2, 0x1f, RZ ;  /* 0x0000001f02037819 */ /* 0x000fce00000006ff */
.L_x_38:
[----:B-1----:R1:W4:Y:S02]  /*2a00*/  SYNCS.PHASECHK.TRANS64.TRYWAIT P0, [R0+URZ], R3 ;  /* 0x00000003000075a7 */ /* 0x00232400080011ff */
[----:B----4-:R-:W-:Y:S05]  /*2a10*/  @!P0 NANOSLEEP.SYNCS 0x989680 ;  /* 0x009896800000895d */ /* 0x010fea0003900000 */
[----:B------:R-:W4:Y:S02]  /*2a20*/  @!P0 SYNCS.PHASECHK.TRANS64 P0, [R0+URZ], R3 ;  /* 0x00000003000085a7 */ /* 0x000f2400080010ff */
[----:B----4-:R-:W-:Y:S05]  /*2a30*/  @P0 EXIT ;  /* 0x000000000000094d */ /* 0x010fea0003800000 */
[----:B------:R-:W-:Y:S05]  /*2a40*/  BRA `(.L_x_38) ;  /* 0xfffffffc00ec7947 */ /* 0x000fea000383ffff */
.L_x_16:
[----:B------:R-:W-:-:S04]  /*2a50*/  UISETP.NE.AND UP1, UPT, UR45, URZ, UPT ;  /* 0x000000ff2d00728c */ /* 0x000fc8000bf25270 */
[----:B------:R-:W-:-:S09]  /*2a60*/  UISETP.NE.OR UP1, UPT, UR8, 0x1, UP1 ;  /* 0x000000010800788c */ /* 0x000fd20008f25670 */
[----:B------:R-:W-:Y:S05]  /*2a70*/  BRA.U UP1, `(.L_x_39) ;  /* 0x0000000101b07547 */ /* 0x000fea000b800000 */
[----:B------:R-:W-:Y:S01]  /*2a80*/  UMOV UR4, 0x400 ;  /* 0x0000040000047882 */ /* 0x000fe20000000000 */
[----:B------:R-:W-:Y:S01]  /*2a90*/  HFMA2 R3, -RZ, RZ, 0, 5.9604644775390625e-08 ;  /* 0x00000001ff037431 */ /* 0x000fe200000001ff */
[----:B------:R-:W-:Y:S01]  /*2aa0*/  ULEA UR45, UR45, UR4, 0x18 ;  /* 0x000000042d2d7291 */ /* 0x000fe2000f8ec0ff */
[----:B------:R-:W-:Y:S01]  /*2ab0*/  ISETP.NE.AND P0, PT, R2, RZ, PT ;  /* 0x000000ff0200720c */ /* 0x000fe20003f05270 */
[----:B------:R-:W-:Y:S02]  /*2ac0*/  IMAD.MOV.U32 R8, RZ, RZ, RZ ;  /* 0x000000ffff087224 */ /* 0x000fe400078e00ff */
[----:B------:R-:W-:Y:S02]  /*2ad0*/  UIADD3 UR6, UPT, UPT, UR45, 0xb8, URZ ;  /* 0x000000b82d067890 */ /* 0x000fe4000fffe0ff */
[----:B------:R-:W-:Y:S02]  /*2ae0*/  UIADD3 UR7, UPT, UPT, UR45, 0xb0, URZ ;  /* 0x000000b02d077890 */ /* 0x000fe4000fffe0ff */
[----:B------:R-:W-:-:S12]  /*2af0*/  UPRMT UR6, URZ, 0x654, UR6 ;  /* 0x00000654ff067896 */ /* 0x000fd80008000006 */
.L_x_42:
[----:B------:R-:W-:Y:S01]  /*2b00*/  SHF.L.U32 R7, R3, 0x1f, RZ ;  /* 0x0000001f03077819 */ /* 0x000fe200000006ff */
[----:B------:R-:W-:Y:S02]  /*2b10*/  IMAD.U32 R9, RZ, RZ, UR7 ;  /* 0x00000007ff097e24 */ /* 0x000fe4000f8e00ff */
[----:B------:R-:W-:Y:S01]  /*2b20*/  @!P0 IMAD.MOV.U32 R5, RZ, RZ, 0x10 ;  /* 0x00000010ff058424 */ /* 0x000fe200078e00ff */
[----:B------:R-:W1:Y:S02]  /*2b30*/  SYNCS.PHASECHK.TRANS64.TRYWAIT P1, [UR45+0xb8], R7 ;  /* 0x0000b807ff0075a7 */ /* 0x000e64000802112d */
[----:B------:R-:W-:-:S04]  /*2b40*/  PRMT R9, R2, 0x654, R9 ;  /* 0x0000065402097816 */ /* 0x000fc80000000009 */
[----:B------:R-:W-:Y:S01]  /*2b50*/  SEL R0, R9, R0, !P0 ;  /* 0x0000000009007207 */ /* 0x000fe20004000000 */
[----:B-1----:R-:W-:Y:S06]  /*2b60*/  @!P1 BRA `(.L_x_40) ;  /* 0x0000008800489947 */ /* 0x002fec0003800000 */
.L_x_176:
[----:B------:R-:W-:Y:S01]  /*2b70*/  UIADD3 UR4, UPT, UPT, UR45, 0xf0, URZ ;  /* 0x000000f02d047890 */ /* 0x000fe2000fffe0ff */
[----:B------:R2:W-:Y:S01]  /*2b80*/  @!P0 SYNCS.ARRIVE.TRANS64.RED RZ, [R0+URZ], R5 ;  /* 0x0000000500ff89a7 */ /* 0x0005e200080004ff */
[----:B------:R-:W-:Y:S01]  /*2b90*/  UIADD3 UR5, UPT, UPT, UR45, 0xb0, URZ ;  /* 0x000000b02d057890 */ /* 0x000fe2000fffe0ff */
[----:B------:R-:W-:-:S08]  /*2ba0*/  LOP3.LUT R3, R3, 0x1, RZ, 0x3c, !PT ;  /* 0x0000000103037812 */ /* 0x000fd000078e3cff */
[----:B------:R-:W-:Y:S06]  /*2bb0*/  UGETNEXTWORKID.BROADCAST [UR4], [UR5] ;  /* 0x00000000040073ca */ /* 0x000fec0008000100 */
[----:B--2---:R-:W-:-:S04]  /*2bc0*/  SHF.L.U32 R5, R8, 0x1f, RZ ;  /* 0x0000001f08057819 */ /* 0x004fc800000006ff */
[----:B------:R-:W2:Y:S02]  /*2bd0*/  SYNCS.PHASECHK.TRANS64.TRYWAIT P1, [UR45+0xb0], R5 ;  /* 0x0000b005ff0075a7 */ /* 0x000ea4000802112d */
[----:B--2---:R-:W-:Y:S05]  /*2be0*/  @!P1 BRA `(.L_x_41) ;  /* 0x0000008800409947 */ /* 0x004fea0003800000 */
.L_x_178:
[----:B-1----:R-:W1:Y:S01]  /*2bf0*/  LDS.128 R4, [UR45+0xf0] ;  /* 0x0000f02dff047984 */ /* 0x002e620008000c00 */
[----:B------:R-:W-:Y:S01]  /*2c00*/  LOP3.LUT R8, R8, 0x1, RZ, 0x3c, !PT ;  /* 0x0000000108087812 */ /* 0x000fe200078e3cff */
[----:B------:R-:W-:Y:S01]  /*2c10*/  @!PT LDS RZ, [RZ] ;  /* 0x00000000fffff984 */ /* 0x000fe20000000800 */
[----:B------:R-:W-:Y:S01]  /*2c20*/  @!PT LDS RZ, [RZ] ;  /* 0x00000000fffff984 */ /* 0x000fe20000000800 */
[----:B------:R-:W-:Y:S01]  /*2c30*/  @!PT LDS RZ, [RZ] ;  /* 0x00000000fffff984 */ /* 0x000fe20000000800 */
[----:B------:R-:W-:Y:S01]  /*2c40*/  @!PT LDS RZ, [RZ] ;  /* 0x00000000fffff984 */ /* 0x000fe20000000800 */
[----:B------:R2:W-:Y:S06]  /*2c50*/  MEMBAR.ALL.CTA ;  /* 0x0000000000007992 */ /* 0x0005ec0000008000 */
[----:B--2---:R-:W2:Y:S02]  /*2c60*/  FENCE.VIEW.ASYNC.S ;  /* 0x00000000000073c6 */ /* 0x004ea40000000000 */
[----:B--2---:R-:W-:Y:S01]  /*2c70*/  SYNCS.ARRIVE.TRANS64.RED.A1T0 RZ, [UR6], RZ ;  /* 0x000000ffffff79a7 */ /* 0x004fe20008100406 */
[----:B-1----:R-:W-:-:S13]  /*2c80*/  LOP3.LUT P1, RZ, R6, 0x1, RZ, 0xc0, !PT ;  /* 0x0000000106ff7812 */ /* 0x002fda000782c0ff */
[----:B------:R-:W-:Y:S05]  /*2c90*/  @P1 BRA `(.L_x_42) ;  /* 0xfffffffc00981947 */ /* 0x000fea000383ffff */
[----:B------:R-:W-:-:S04]  /*2ca0*/  SHF.L.U32 R0, R3, 0x1f, RZ ;  /* 0x0000001f03007819 */ /* 0x000fc800000006ff */
[----:B------:R-:W1:Y:S02]  /*2cb0*/  SYNCS.PHASECHK.TRANS64 P0, [UR45+0xb8], R0 ;  /* 0x0000b800ff0075a7 */ /* 0x000e64000800102d */
[----:B-1----:R-:W-:Y:S05]  /*2cc0*/  @P0 EXIT ;  /* 0x000000000000094d */ /* 0x002fea0003800000 */
[----:B------:R-:W-:-:S07]  /*2cd0*/  MOV R0, UR45 ;  /* 0x0000002d00007c02 */ /* 0x000fce0008000f00 */
.L_x_43:
[----:B-1----:R-:W-:-:S04]  /*2ce0*/  SHF.L.U32 R5, R3, 0x1f, RZ ;  /* 0x0000001f03057819 */ /* 0x002fc800000006ff */
[----:B------:R1:W2:Y:S03]  /*2cf0*/  SYNCS.PHASECHK.TRANS64.TRYWAIT P0, [R0+URZ+0xb8], R5 ;  /* 0x0000b805000075a7 */ /* 0x0002a600080011ff */
[----:B--2---:R-:W-:Y:S05]  /*2d00*/  @!P0 NANOSLEEP.SYNCS 0x989680 ;  /* 0x009896800000895d */ /* 0x004fea0003900000 */
[----:B------:R-:W2:Y:S02]  /*2d10*/  @!P0 SYNCS.PHASECHK.TRANS64 P0, [R0+URZ+0xb8], R5 ;  /* 0x0000b805000085a7 */ /* 0x000ea400080010ff */
[----:B--2---:R-:W-:Y:S05]  /*2d20*/  @P0 EXIT ;  /* 0x000000000000094d */ /* 0x004fea0003800000 */
[----:B------:R-:W-:Y:S05]  /*2d30*/  BRA `(.L_x_43) ;  /* 0xfffffffc00e87947 */ /* 0x000fea000383ffff */
.L_x_39:
[----:B------:R-:W-:-:S09]  /*2d40*/  UISETP.NE.AND UP1, UPT, UR8, URZ, UPT ;  /* 0x000000ff0800728c */ /* 0x000fd2000bf25270 */
[----:B------:R-:W-:Y:S05]  /*2d50*/  BRA.U UP1, `(.L_x_44) ;  /* 0x0000000d01787547 */ /* 0x000fea000b800000 */
[----:B------:R-:W-:Y:S01]  /*2d60*/  UMOV UR4, 0x40 ;  /* 0x0000004000047882 */ /* 0x000fe20000000000 */
[----:B------:R-:W-:Y:S01]  /*2d70*/  NOP ;  /* 0x0000000000007918 */ /* 0x000fe20000000000 */
[----:B------:R-:W-:Y:S01]  /*2d80*/  ULEA UR4, UR45, UR4, 0x18 ;  /* 0x000000042d047291 */ /* 0x000fe2000f8ec0ff */
[----:B------:R-:W-:Y:S02]  /*2d90*/  UMOV UR5, 0x400 ;  /* 0x0000040000057882 */ /* 0x000fe40000000000 */
[----:B------:R-:W-:-:S06]  /*2da0*/  ULEA UR45, UR45, UR5, 0x18 ;  /* 0x000000052d2d7291 */ /* 0x000fcc000f8ec0ff */
[----:B------:R-:W1:Y:S02]  /*2db0*/  LDS.U8 R0, [UR4+0x1c] ;  /* 0x00001c04ff007984 */ /* 0x000e640008000000 */
[----:B-1----:R-:W-:-:S13]  /*2dc0*/  ISETP.NE.AND P0, PT, R0, RZ, PT ;  /* 0x000000ff0000720c */ /* 0x002fda0003f05270 */
[----:B------:R-:W-:Y:S05]  /*2dd0*/  @P0 BRA `(.L_x_45) ;  /* 0x0000000000580947 */ /* 0x000fea0003800000 */
[----:B------:R-:W-:-:S13]  /*2de0*/  ELECT P0, URZ, PT ;  /* 0x0000000000ff782f */ /* 0x000fda0003800000 */
[----:B------:R-:W-:Y:S05]  /*2df0*/  @!P0 BRA `(.L_x_46) ;  /* 0x0000000000608947 */ /* 0x000fea0003800000 */
[----:B------:R-:W-:Y:S01]  /*2e00*/  UMOV UR5, 0x10 ;  /* 0x0000001000057882 */ /* 0x000fe20000000000 */
[----:B------:R-:W-:Y:S01]  /*2e10*/  HFMA2 R0, -RZ, RZ, 0, 5.9604644775390625e-08 ;  /* 0x00000001ff007431 */ /* 0x000fe200000001ff */
[----:B------:R-:W-:-:S03]  /*2e20*/  MOV R2, 0xffff ;  /* 0x0000ffff00027802 */ /* 0x000fc60000000f00 */
[----:B------:R-:W-:Y:S04]  /*2e30*/  DEPBAR.LE SB1, 0x36 ;  /* 0x00009d800000791a */ /* 0x000fe80000000000 */
[----:B------:R-:W1:Y:S02]  /*2e40*/  UTCATOMSWS.FIND_AND_SET.ALIGN UP0, UR5, UR5 ;  /* 0x00000005000575e3 */ /* 0x000e640008000800 */
[----:B-1----:R-:W-:Y:S01]  /*2e50*/  MOV R3, UR5 ;  /* 0x0000000500037c02 */ /* 0x002fe20008000f00 */
[----:B------:R-:W-:Y:S06]  /*2e60*/  BRA.U UP0, `(.L_x_47) ;  /* 0x0000000100187547 */ /* 0x000fec000b800000 */
.L_x_48:
[----:B------:R-:W-:Y:S05]  /*2e70*/  NANOSLEEP 0x64 ;  /* 0x000000640000795d */ /* 0x000fea0003800000 */
[----:B------:R-:W-:-:S05]  /*2e80*/  UMOV UR5, 0x10 ;  /* 0x0000001000057882 */ /* 0x000fca0000000000 */
[----:B------:R-:W-:Y:S04]  /*2e90*/  DEPBAR.LE SB1, 0x36 ;  /* 0x00009d800000791a */ /* 0x000fe80000000000 */
[----:B------:R-:W1:Y:S02]  /*2ea0*/  UTCATOMSWS.FIND_AND_SET.ALIGN UP0, UR5, UR5 ;  /* 0x00000005000575e3 */ /* 0x000e640008000800 */
[----:B-1----:R-:W-:Y:S01]  /*2eb0*/  MOV R3, UR5 ;  /* 0x0000000500037c02 */ /* 0x002fe20008000f00 */
[----:B------:R-:W-:Y:S05]  /*2ec0*/  BRA.U !UP0, `(.L_x_48) ;  /* 0xfffffffd08e87547 */ /* 0x000fea000b83ffff */
.L_x_47:
[-C--:B------:R-:W-:Y:S02]  /*2ed0*/  SHF.L.U32 R2, R2, R3.reuse, RZ ;  /* 0x0000000302027219 */ /* 0x080fe400000006ff */
[----:B------:R-:W-:Y:S01]  /*2ee0*/  SHF.L.U32 R0, R0, R3, RZ ;  /* 0x0000000300007219 */ /* 0x000fe200000006ff */
[----:B------:R-:W-:Y:S02]  /*2ef0*/  IMAD.SHL.U32 R3, R3, 0x20, RZ ;  /* 0x0000002003037824 */ /* 0x000fe400078e00ff */
[----:B------:R1:W-:Y:S04]  /*2f00*/  ATOMS.OR RZ, [UR4+0x14], R2 ;  /* 0x00001402ffff798c */ /* 0x0003e8000b000004 */
[----:B------:R1:W-:Y:S04]  /*2f10*/  ATOMS.OR RZ, [UR4+0x18], R0 ;  /* 0x00001800ffff798c */ /* 0x0003e8000b000004 */
[----:B------:R1:W-:Y:S01]  /*2f20*/  STS [UR45+0x100], R3 ;  /* 0x00010003ff007988 */ /* 0x0003e2000800082d */
[----:B------:R-:W-:Y:S05]  /*2f30*/  BRA `(.L_x_46) ;  /* 0x0000000000107947 */ /* 0x000fea0003800000 */
.L_x_45:
[----:B------:R-:W-:Y:S02]  /*2f40*/  MOV R0, 0xffffffff ;  /* 0xffffffff00007802 */ /* 0x000fe40000000f00 */
[----:B------:R-:W-:-:S03]  /*2f50*/  MOV R2, 0x2f80 ;  /* 0x00002f8000027802 */ /* 0x000fc60000000f00 */
[----:B------:R1:W-:Y:S04]  /*2f60*/  STS [UR45+0x100], R0 ;  /* 0x00010000ff007988 */ /* 0x0003e8000800082d */
[----:B-1-3-5:R-:W-:Y:S05]  /*2f70*/  CALL.REL.NOINC `($__internal_1_$__cuda_sm10x_tcgen05_guardrail_trap_phase_invalid_during_alloc) ;  /* 0x0000009000007944 */ /* 0x02afea0003c00000 */
.L_x_46:
[----:B------:R-:W-:Y:S05]  /*2f80*/  WARPSYNC.ALL ;  /* 0x0000000000007948 */ /* 0x000fea0003800000 */
[----:B------:R-:W2:Y:S01]  /*2f90*/  S2UR UR6, SR_CgaCtaId ;  /* 0x00000000000679c3 */ /* 0x000ea20000008800 */
[----:B------:R-:W-:Y:S01]  /*2fa0*/  UMOV UR4, 0x400 ;  /* 0x0000040000047882 */ /* 0x000fe20000000000 */
[----:B------:R-:W-:-:S06]  /*2fb0*/  NOP ;  /* 0x0000000000007918 */ /* 0x000fcc0000000000 */
[----:B------:R-:W-:Y:S06]  /*2fc0*/  BAR.ARV 0x6, 0xa0 ;  /* 0x0182800000007b1d */ /* 0x000fec0000002000 */
[----:B------:R-:W-:Y:S01]  /*2fd0*/  IMAD.MOV.U32 R8, RZ, RZ, 0x1 ;  /* 0x00000001ff087424 */ /* 0x000fe200078e00ff */
[----:B------:R-:W-:Y:S01]  /*2fe0*/  UMOV UR15, URZ ;  /* 0x000000ff000f7c82 */ /* 0x000fe20008000000 */
[----:B------:R-:W-:Y:S01]  /*2ff0*/  UMOV UR14, URZ ;  /* 0x000000ff000e7c82 */ /* 0x000fe20008000000 */
[----:B------:R-:W-:Y:S01]  /*3000*/  UMOV UR24, 0x0 ;  /* 0x0000000000187882 */ /* 0x000fe20000000000 */
[----:B------:R-:W-:Y:S01]  /*3010*/  UMOV UR25, 0x8200910 ;  /* 0x0820091000197882 */ /* 0x000fe20000000000 */
[----:B------:R-:W-:Y:S01]  /*3020*/  UMOV UR22, 0x0 ;  /* 0x0000000000167882 */ /* 0x000fe20000000000 */
[----:B------:R-:W-:Y:S01]  /*3030*/  UMOV UR23, 0x8200910 ;  /* 0x0820091000177882 */ /* 0x000fe20000000000 */
[----:B------:R-:W-:Y:S01]  /*3040*/  UMOV UR20, 0x0 ;  /* 0x0000000000147882 */ /* 0x000fe20000000000 */
[----:B------:R-:W-:Y:S01]  /*3050*/  UMOV UR21, 0x8200910 ;  /* 0x0820091000157882 */ /* 0x000fe20000000000 */
[----:B------:R-:W-:Y:S01]  /*3060*/  UMOV UR18, 0x0 ;  /* 0x0000000000127882 */ /* 0x000fe20000000000 */
[----:B--2---:R-:W-:Y:S01]  /*3070*/  ULEA UR6, UR6, UR4, 0x18 ;  /* 0x0000000406067291 */ /* 0x004fe2000f8ec0ff */
[----:B------:R-:W2:Y:S03]  /*3080*/  LDCU.64 UR4, c[0x0][0x388] ;  /* 0x00007100ff0477ac */ /* 0x000ea60008000a00 */
[----:B------:R-:W-:-:S02]  /*3090*/  UIADD3 UR9, UPT, UPT, UR6, 0x8400, URZ ;  /* 0x0000840006097890 */ /* 0x000fc4000fffe0ff */
[----:B------:R-:W-:-:S03]  /*30a0*/  UIADD3 UR10, UPT, UPT, UR6, 0x20400, URZ ;  /* 0x00020400060a7890 */ /* 0x000fc6000fffe0ff */
[----:B------:R-:W1:Y:S01]  /*30b0*/  LDS R9, [UR6+0x100] ;  /* 0x00010006ff097984 */ /* 0x000e620008000800 */
[----:B------:R-:W-:Y:S02]  /*30c0*/  USHF.R.U32.HI UR9, URZ, 0x4, UR9 ;  /* 0x00000004ff097899 */ /* 0x000fe40008011609 */
[----:B------:R-:W-:Y:S02]  /*30d0*/  USHF.R.U32.HI UR10, URZ, 0x4, UR10 ;  /* 0x00000004ff0a7899 */ /* 0x000fe4000801160a */
[----:B------:R-:W-:Y:S02]  /*30e0*/  ULOP3.LUT UR9, UR9, 0x3fff, URZ, 0xc0, !UPT ;  /* 0x00003fff09097892 */ /* 0x000fe4000f8ec0ff */
[----:B------:R-:W-:Y:S02]  /*30f0*/  ULOP3.LUT UR10, UR10, 0x3fff, URZ, 0xc0, !UPT ;  /* 0x00003fff0a0a7892 */ /* 0x000fe4000f8ec0ff */
[----:B------:R-:W-:Y:S02]  /*3100*/  ULOP3.LUT UR9, UR9, 0x10000, URZ, 0xfc, !UPT ;  /* 0x0001000009097892 */ /* 0x000fe4000f8efcff */
[----:B--2---:R-:W-:-:S02]  /*3110*/  UIADD3 UR7, UPT, UPT, UR4, 0x1f, URZ ;  /* 0x0000001f04077890 */ /* 0x004fc4000fffe0ff */
[----:B------:R-:W-:Y:S02]  /*3120*/  ULOP3.LUT UR10, UR10, 0x10000, URZ, 0xfc, !UPT ;  /* 0x000100000a0a7892 */ /* 0x000fe4000f8efcff */
[----:B------:R-:W-:Y:S01]  /*3130*/  USHF.R.S32.HI UR4, URZ, 0x1f, UR7 ;  /* 0x0000001fff047899 */ /* 0x000fe20008011407 */
[----:B------:R-:W-:-:S03]  /*3140*/  UMOV UR19, 0x8200910 ;  /* 0x0820091000137882 */ /* 0x000fc60000000000 */
[----:B------:R-:W-:-:S04]  /*3150*/  ULEA.HI UR7, UR4, UR7, URZ, 0x5 ;  /* 0x0000000704077291 */ /* 0x000fc8000f8f28ff */
[----:B------:R-:W-:-:S03]  /*3160*/  USHF.R.S32.HI UR7, URZ, 0x5, UR7 ;  /* 0x00000005ff077899 */ /* 0x000fc60008011407 */
[----:B------:R-:W2:Y:S01]  /*3170*/  LDCU UR4, c[0x0][0x390] ;  /* 0x00007200ff0477ac */ /* 0x000ea20008000800 */
[----:B------:R-:W-:Y:S02]  /*3180*/  UIMAD UR7, UR7, UR5, URZ ;  /* 0x00000005070772a4 */ /* 0x000fe4000f8e02ff */
[----:B------:R-:W-:-:S04]  /*3190*/  UIADD3 UR5, UPT, UPT, UR6, 0xb8, URZ ;  /* 0x000000b806057890 */ /* 0x000fc8000fffe0ff */
[----:B------:R-:W-:Y:S01]  /*31a0*/  UPRMT UR5, URZ, 0x654, UR5 ;  /* 0x00000654ff057896 */ /* 0x000fe20008000005 */
[C---:B-1----:R-:W-:Y:S01]  /*31b0*/  VIADD R3, R9.reuse, 0x80 ;  /* 0x0000008009037836 */ /* 0x042fe20000000000 */
[----:B------:R-:W-:Y:S01]  /*31c0*/  LOP3.LUT R2, R9, 0xffff, RZ, 0xc0, !PT ;  /* 0x0000ffff09027812 */ /* 0x000fe200078ec0ff */
[----:B--2---:R-:W-:-:S03]  /*31d0*/  UIMAD UR4, UR7, UR4, URZ ;  /* 0x00000004070472a4 */ /* 0x004fc6000f8e02ff */
[----:B------:R-:W-:Y:S01]  /*31e0*/  LOP3.LUT R3, R3, 0xffff, RZ, 0xc0, !PT ;  /* 0x0000ffff03037812 */ /* 0x000fe200078ec0ff */
[----:B------:R-:W-:-:S04]  /*31f0*/  UIADD3 UR16, UPT, UPT, UR4, -0x1, URZ ;  /* 0xffffffff04107890 */ /* 0x000fc8000fffe0ff */
[----:B------:R1:W-:Y:S01]  /*3200*/  STL.64 [R1], R2 ;  /* 0x0000000201007387 */ /* 0x0003e20000100a00 */
[----:B------:R-:W-:Y:S01]  /*3210*/  UISETP.GE.AND UP2, UPT, UR4, 0x1, UPT ;  /* 0x000000010400788c */ /* 0x000fe2000bf46270 */
[----:B-1----:R-:W-:-:S10]  /*3220*/  CS2R R2, SRZ ;  /* 0x0000000000027805 */ /* 0x002fd4000001ff00 */
.L_x_55:
[----:B-1----:R-:W-:-:S04]  /*3230*/  SHF.L.U32 R5, R3, 0x1f, RZ ;  /* 0x0000001f03057819 */ /* 0x002fc800000006ff */
[----:B------:R-:W1:Y:S02]  /*3240*/  SYNCS.PHASECHK.TRANS64.TRYWAIT P0, [UR6+0xb0], R5 ;  /* 0x0000b005ff0075a7 */ /* 0x000e640008001106 */
[----:B-12-4-:R-:W-:Y:S05]  /*3250*/  @!P0 BRA `(.L_x_49) ;  /* 0x0000008000bc8947 */ /* 0x016fea0003800000 */
.L_x_180:
[----:B-1----:R-:W1:Y:S01]  /*3260*/  LDS.128 R4, [UR6+0xf0] ;  /* 0x0000f006ff047984 */ /* 0x002e620008000c00 */
[----:B------:R-:W-:Y:S01]  /*3270*/  ULEA UR8, UR15, UR6, 0x3 ;  /* 0x000000060f087291 */ /* 0x000fe2000f8e18ff */
[----:B------:R-:W-:Y:S01]  /*3280*/  SHF.L.U32 R0, R8, 0x1f, RZ ;  /* 0x0000001f08007819 */ /* 0x000fe200000006ff */
[----:B------:R-:W-:Y:S01]  /*3290*/  @!PT LDS RZ, [RZ] ;  /* 0x00000000fffff984 */ /* 0x000fe20000000800 */
[----:B------:R-:W-:Y:S01]  /*32a0*/  @!PT LDS RZ, [RZ] ;  /* 0x00000000fffff984 */ /* 0x000fe20000000800 */
[----:B------:R-:W-:Y:S01]  /*32b0*/  @!PT LDS RZ, [RZ] ;  /* 0x00000000fffff984 */ /* 0x000fe20000000800 */
[----:B------:R-:W-:Y:S01]  /*32c0*/  @!PT LDS RZ, [RZ] ;  /* 0x00000000fffff984 */ /* 0x000fe20000000800 */
[----:B------:R2:W-:Y:S06]  /*32d0*/  MEMBAR.ALL.CTA ;  /* 0x0000000000007992 */ /* 0x0005ec0000008000 */
[----:B--2---:R-:W2:Y:S02]  /*32e0*/  FENCE.VIEW.ASYNC.S ;  /* 0x00000000000073c6 */ /* 0x004ea40000000000 */
[----:B--2---:R-:W-:Y:S01]  /*32f0*/  SYNCS.ARRIVE.TRANS64.RED.A1T0 RZ, [UR5], RZ ;  /* 0x000000ffffff79a7 */ /* 0x004fe20008100405 */
[----:B------:R-:W2:Y:S01]  /*3300*/  SYNCS.PHASECHK.TRANS64.TRYWAIT P0, [UR8+0xd0], R0 ;  /* 0x0000d000ff0075a7 */ /* 0x000ea20008001108 */
[----:B-1----:R-:W-:Y:S01]  /*3310*/  LOP3.LUT P3, RZ, R6, 0x1, RZ, 0xc0, !PT ;  /* 0x0000000106ff7812 */ /* 0x002fe2000786c0ff */
[----:B--2---:R-:W-:-:S12]  /*3320*/  @!P0 BRA `(.L_x_50) ;  /* 0x0000008000a08947 */ /* 0x004fd80003800000 */
.L_x_182:
[----:B------:R-:W-:Y:S05]  /*3330*/  BRA.U !UP2, `(.L_x_51) ;  /* 0x000000010af07547 */ /* 0x000fea000b800000 */
[----:B-1----:R-:W-:Y:S01]  /*3340*/  IMAD.U32 R0, RZ, RZ, UR15 ;  /* 0x0000000fff007e24 */ /* 0x002fe2000f8e00ff */
[----:B------:R-:W-:-:S04]  /*3350*/  ULEA UR4, UR14, UR6, 0x3 ;  /* 0x000000060e047291 */ /* 0x000fc8000f8e18ff */
[----:B------:R-:W-:Y:S02]  /*3360*/  LEA R4, R0, R1, 0x2 ;  /* 0x0000000100047211 */ /* 0x000fe400078e10ff */
[----:B------:R-:W-:-:S04]  /*3370*/  SHF.L.U32 R0, R2, 0x1f, RZ ;  /* 0x0000001f02007819 */ /* 0x000fc800000006ff */
[----:B------:R-:W5:Y:S01]  /*3380*/  LDL R4, [R4] ;  /* 0x0000000004047983 */ /* 0x000f620000100800 */
[----:B------:R1:W2:Y:S01]  /*3390*/  SYNCS.PHASECHK.TRANS64.TRYWAIT P2, [UR4], R0 ;  /* 0x00000000ff0075a7 */ /* 0x0002a20008041104 */
[----:B------:R-:W-:Y:S01]  /*33a0*/  UPLOP3.LUT UP3, UPT, UPT, UPT, UPT, 0x40, 0x4 ;  /* 0x000000000004789c */ /* 0x000fe20003f6e870 */
[----:B------:R-:W-:Y:S01]  /*33b0*/  UMOV UR13, UR16 ;  /* 0x00000010000d7c82 */ /* 0x000fe20008000000 */
[----:B------:R-:W-:-:S09]  /*33c0*/  UMOV UR12, UR14 ;  /* 0x0000000e000c7c82 */ /* 0x000fd20008000000 */
.L_x_54:
[----:B----4-:R-:W-:Y:S01]  /*33d0*/  ULEA UR7, UR12, UR6, 0x3 ;  /* 0x000000060c077291 */ /* 0x010fe2000f8e18ff */
[----:B-12---:R-:W-:Y:S11]  /*33e0*/  @P2 BRA `(.L_x_52) ;  /* 0x00000000000c2947 */ /* 0x006ff60003800000 */
[----:B------:R-:W-:Y:S04]  /*33f0*/  SHF.L.U32 R5, R2, 0x1f, RZ ;  /* 0x0000001f02057819 */ /* 0x000fe800000006ff */
[----:B------:R-:W2:Y:S02]  /*3400*/  SYNCS.PHASECHK.TRANS64.TRYWAIT P0, [UR7], R5 ;  /* 0x00000005ff0075a7 */ /* 0x000ea40008001107 */
[----:B--2---:R-:W-:Y:S05]  /*3410*/  @!P0 BRA `(.L_x_53) ;  /* 0x00000080007c8947 */ /* 0x004fea0003800000 */
.L_x_52:
[----:B------:R-:W-:Y:S01]  /*3420*/  UISETP.NE.AND UP0, UPT, UR13, URZ, UPT ;  /* 0x000000ff0d00728c */ /* 0x000fe2000bf05270 */
[----:B------:R-:W-:Y:S01]  /*3430*/  PLOP3.LUT P2, PT, PT, PT, PT, 0x80, 0x8 ;  /* 0x000000000008781c */ /* 0x000fe20003f4f070 */
[----:B------:R-:W-:Y:S01]  /*3440*/  UIADD3 UR14, UPT, UPT, UR12, 0x1, URZ ;  /* 0x000000010c0e7890 */ /* 0x000fe2000fffe0ff */
[----:B------:R-:W-:Y:S03]  /*3450*/  ELECT P1, URZ, PT ;  /* 0x0000000000ff782f */ /* 0x000fe60003820000 */
[----:B------:R-:W-:Y:S01]  /*3460*/  UISETP.NE.AND UP1, UPT, UR14, 0x6, UPT ;  /* 0x000000060e00788c */ /* 0x000fe2000bf25270 */
[----:B------:R-:W-:Y:S01]  /*3470*/  PLOP3.LUT P0, PT, PT, PT, UP0, 0x80, 0x8 ;  /* 0x000000000008781c */ /* 0x000fe20003f0f008 */
[----:B------:R-:W-:Y:S02]  /*3480*/  ULEA UR26, UR12, UR10, 0xa ;  /* 0x0000000a0c1a7291 */ /* 0x000fe4000f8e50ff */
[----:B------:R-:W-:Y:S02]  /*3490*/  USEL UR11, URZ, 0x1, UP1 ;  /* 0x00000001ff0b7887 */ /* 0x000fe40008800000 */
[----:B------:R-:W-:Y:S02]  /*34a0*/  USEL UR14, UR14, URZ, UP1 ;  /* 0x000000ff0e0e7287 */ /* 0x000fe40008800000 */
[----:B------:R-:W-:Y:S02]  /*34b0*/  ULEA UR28, UR12, UR9, 0xa ;  /* 0x000000090c1c7291 */ /* 0x000fe4000f8e50ff */
[----:B------:R-:W-:Y:S01]  /*34c0*/  @UP0 ULEA UR4, UR14, UR6, 0x3 ;  /* 0x000000060e040291 */ /* 0x000fe2000f8e18ff */
[----:B------:R-:W-:Y:S01]  /*34d0*/  LOP3.LUT R2, R2, UR11, RZ, 0x3c, !PT ;  /* 0x0000000b02027c12 */ /* 0x000fe2000f8e3cff */
[----:B------:R-:W-:Y:S02]  /*34e0*/  UIADD3 UR36, UPT, UPT, UR26, 0x2, URZ ;  /* 0x000000021a247890 */ /* 0x000fe4000fffe0ff */
[----:B------:R-:W-:Y:S01]  /*34f0*/  UIADD3 UR34, UPT, UPT, UR28, 0x2, URZ ;  /* 0x000000021c227890 */ /* 0x000fe2000fffe0ff */
[----:B-1----:R-:W-:Y:S01]  /*3500*/  @P0 SHF.L.U32 R0, R2, 0x1f, RZ ;  /* 0x0000001f02000819 */ /* 0x002fe200000006ff */
[----:B------:R-:W-:Y:S02]  /*3510*/  UIADD3 UR32, UPT, UPT, UR26, 0x4, URZ ;  /* 0x000000041a207890 */ /* 0x000fe4000fffe0ff */
[----:B------:R-:W-:Y:S01]  /*3520*/  UIADD3 UR30, UPT, UPT, UR28, 0x4, URZ ;  /* 0x000000041c1e7890 */ /* 0x000fe2000fffe0ff */
[----:B------:R4:W1:Y:S01]  /*3530*/  @P0 SYNCS.PHASECHK.TRANS64.TRYWAIT P2, [UR4], R0 ;  /* 0x00000000ff0005a7 */ /* 0x0008620008041104 */
[----:B------:R-:W-:Y:S02]  /*3540*/  ELECT P0, URZ, PT ;  /* 0x0000000000ff782f */ /* 0x000fe40003800000 */
[C---:B-----5:R-:W-:Y:S01]  /*3550*/  @P1 R2UR.BROADCAST UR4, R4.reuse ;  /* 0x00000000040412ca */ /* 0x060fe200008e0000 */
[----:B------:R-:W-:Y:S10]  /*3560*/  UIADD3 UR7, UPT, UPT, UR7, 0x30, URZ ;  /* 0x0000003007077890 */ /* 0x000ff4000fffe0ff */
[C---:B------:R-:W-:Y:S02]  /*3570*/  @P0 R2UR.BROADCAST UR11, R4.reuse ;  /* 0x00000000040b02ca */ /* 0x040fe400008e0000 */
[----:B------:R-:W-:Y:S01]  /*3580*/  ELECT P0, URZ, PT ;  /* 0x0000000000ff782f */ /* 0x000fe20003800000 */
[----:B------:R-:W-:Y:S01]  /*3590*/  UMOV UR27, 0x40004040 ;  /* 0x40004040001b7882 */ /* 0x000fe20000000000 */
[----:B------:R-:W-:Y:S01]  /*35a0*/  UMOV UR29, 0x40004040 ;  /* 0x40004040001d7882 */ /* 0x000fe20000000000 */
[----:B------:R-:W-:Y:S01]  /*35b0*/  UMOV UR37, 0x40004040 ;  /* 0x4000404000257882 */ /* 0x000fe20000000000 */
[----:B------:R-:W-:Y:S01]  /*35c0*/  UMOV UR35, 0x40004040 ;  /* 0x4000404000237882 */ /* 0x000fe20000000000 */
[----:B------:R-:W-:Y:S01]  /*35d0*/  UMOV UR33, 0x40004040 ;  /* 0x4000404000217882 */ /* 0x000fe20000000000 */
[----:B------:R-:W-:Y:S01]  /*35e0*/  UMOV UR31, 0x40004040 ;  /* 0x40004040001f7882 */ /* 0x000fe20000000000 */
[----:B------:R-:W-:Y:S01]  /*35f0*/  UMOV UR12, UR14 ;  /* 0x0000000e000c7c82 */ /* 0x000fe20008000000 */
[----:B------:R2:W-:Y:S01]  /*3600*/  UTCHMMA gdesc[UR28], gdesc[UR26], tmem[UR4], tmem[UR24], idesc[UR25], UP3 ;  /* 0x00ff181a1c0075ea */ /* 0x0005e20009800004 */
[----:B------:R-:W-:Y:S02]  /*3610*/  UPLOP3.LUT UP3, UPT, UPT, UPT, UPT, 0x80, 0x8 ;  /* 0x000000000008789c */ /* 0x000fe40003f6f070 */
[----:B------:R3:W-:Y:S01]  /*3620*/  UTCHMMA gdesc[UR34], gdesc[UR36], tmem[UR11], tmem[UR22], idesc[UR23], UPT ;  /* 0x00ff1624220075ea */ /* 0x0007e2000b80000b */
[----:B--2---:R-:W-:Y:S01]  /*3630*/  UIADD3 UR26, UPT, UPT, UR26, 0x6, URZ ;  /* 0x000000061a1a7890 */ /* 0x004fe2000fffe0ff */
[C---:B------:R-:W-:Y:S02]  /*3640*/  @P0 R2UR.BROADCAST UR4, R4.reuse ;  /* 0x00000000040402ca */ /* 0x040fe400008e0000 */
[----:B------:R-:W-:Y:S11]  /*3650*/  ELECT P0, URZ, PT ;  /* 0x0000000000ff782f */ /* 0x000ff60003800000 */
[----:B------:R-:W-:Y:S02]  /*3660*/  @!UPT UIADD3 URZ, UPT, UPT, URZ, URZ, URZ ;  /* 0x000000fffffff290 */ /* 0x000fe4000fffe0ff */
[----:B---3--:R-:W-:Y:S01]  /*3670*/  @P0 R2UR.BROADCAST UR11, R4 ;  /* 0x00000000040b02ca */ /* 0x008fe200008e0000 */
[----:B------:R-:W-:Y:S01]  /*3680*/  UIADD3 UR28, UPT, UPT, UR28, 0x6, URZ ;  /* 0x000000061c1c7890 */ /* 0x000fe2000fffe0ff */
[----:B------:R2:W-:Y:S11]  /*3690*/  UTCHMMA gdesc[UR30], gdesc[UR32], tmem[UR4], tmem[UR20], idesc[UR21], UPT ;  /* 0x00ff14201e0075ea */ /* 0x0005f6000b800004 */
[----:B------:R4:W-:Y:S01]  /*36a0*/  UTCHMMA gdesc[UR28], gdesc[UR26], tmem[UR11], tmem[UR18], idesc[UR19], UPT ;  /* 0x00ff121a1c0075ea */ /* 0x0009e2000b80000b */
[----:B------:R4:W-:Y:S01]  /*36b0*/  UTCBAR [UR7], URZ ;  /* 0x000000ff070073e9 */ /* 0x0009e200080000ff */
[----:B--2---:R-:W-:Y:S02]  /*36c0*/  UIADD3 UR4, UPT, UPT, UR13, 0x1, URZ ;  /* 0x000000010d047890 */ /* 0x004fe4000fffe0ff */
[----:B------:R-:W-:Y:S02]  /*36d0*/  UIADD3 UR13, UPT, UPT, UR13, -0x1, URZ ;  /* 0xffffffff0d0d7890 */ /* 0x000fe4000fffe0ff */
[----:B------:R-:W-:Y:S09]  /*36e0*/  UISETP.GT.U32.AND UP0, UPT, UR4, 0x1, UPT ;  /* 0x000000010400788c */ /* 0x000ff2000bf04070 */
[----:B------:R-:W-:Y:S05]  /*36f0*/  BRA.U UP0, `(.L_x_54) ;  /* 0xfffffffd00347547 */ /* 0x000fea000b83ffff */
.L_x_51:
[----:B------:R-:W-:Y:S01]  /*3700*/  UIADD3 UR15, UPT, UPT, UR15, 0x1, URZ ;  /* 0x000000010f0f7890 */ /* 0x000fe2000fffe0ff */
[----:B------:R-:W-:Y:S01]  /*3710*/  LOP3.LUT R3, R3, 0x1, RZ, 0x3c, !PT ;  /* 0x0000000103037812 */ /* 0x000fe200078e3cff */
[----:B------:R-:W-:Y:S02]  /*3720*/  UIADD3 UR8, UPT, UPT, UR8, 0xc0, URZ ;  /* 0x000000c008087890 */ /* 0x000fe4000fffe0ff */
[----:B------:R-:W-:-:S04]  /*3730*/  UISETP.NE.AND UP0, UPT, UR15, 0x2, UPT ;  /* 0x000000020f00788c */ /* 0x000fc8000bf05270 */
[----:B------:R-:W-:Y:S02]  /*3740*/  USEL UR4, URZ, 0x1, UP0 ;  /* 0x00000001ff047887 */ /* 0x000fe40008000000 */
[----:B------:R-:W-:Y:S01]  /*3750*/  USEL UR15, UR15, URZ, UP0 ;  /* 0x000000ff0f0f7287 */ /* 0x000fe20008000000 */
[----:B------:R2:W-:Y:S03]  /*3760*/  UTCBAR [UR8], URZ ;  /* 0x000000ff080073e9 */ /* 0x0005e600080000ff */
[----:B------:R-:W-:Y:S01]  /*3770*/  LOP3.LUT R8, R8, UR4, RZ, 0x3c, !PT ;  /* 0x0000000408087c12 */ /* 0x000fe2000f8e3cff */
[----:B------:R-:W-:Y:S07]  /*3780*/  @P3 BRA `(.L_x_55) ;  /* 0xfffffff800a83947 */ /* 0x000fee000383ffff */
[----:B------:R-:W3:Y:S01]  /*3790*/  S2UR UR4, SR_CgaCtaId ;  /* 0x00000000000479c3 */ /* 0x000ee20000008800 */
[----:B------:R-:W-:Y:S01]  /*37a0*/  ELECT P0, URZ, PT ;  /* 0x0000000000ff782f */ /* 0x000fe20003800000 */
[----:B-1--4-:R-:W-:Y:S01]  /*37b0*/  IMAD.MOV.U32 R0, RZ, RZ, 0x1 ;  /* 0x00000001ff007424 */ /* 0x012fe200078e00ff */
[----:B------:R-:W-:Y:S01]  /*37c0*/  UIADD3 UR6, UPT, UPT, UR6, 0xd0, URZ ;  /* 0x000000d006067890 */ /* 0x000fe2000fffe0ff */
[----:B------:R-:W-:Y:S01]  /*37d0*/  SHF.L.U32 R3, R8, 0x1f, RZ ;  /* 0x0000001f08037819 */ /* 0x000fe200000006ff */
[----:B------:R-:W-:-:S03]  /*37e0*/  UMOV UR5, 0x40 ;  /* 0x0000004000057882 */ /* 0x000fc60000000000 */
[----:B------:R-:W-:Y:S01]  /*37f0*/  UVIRTCOUNT.DEALLOC.SMPOOL 0x80 ;  /* 0x000000800000784c */ /* 0x000fe20000000000 */
[----:B---3--:R-:W-:Y:S02]  /*3800*/  ULEA UR4, UR4, UR5, 0x18 ;  /* 0x0000000504047291 */ /* 0x008fe4000f8ec0ff */
[----:B------:R-:W-:-:S07]  /*3810*/  ULEA UR5, UR15, UR6, 0x3 ;  /* 0x000000060f057291 */ /* 0x000fce000f8e18ff */
[----:B------:R1:W-:Y:S02]  /*3820*/  @P0 STS.U8 [UR4+0x1c], R0 ;  /* 0x00001c00ff000988 */ /* 0x0003e40008000004 */
[----:B------:R-:W3:Y:S02]  /*3830*/  SYNCS.PHASECHK.TRANS64.TRYWAIT P0, [UR5], R3 ;  /* 0x00000003ff0075a7 */ /* 0x000ee40008001105 */
[----:B-1-3--:R-:W-:Y:S05]  /*3840*/  @!P0 BRA `(.L_x_56) ;  /* 0x0000007c00888947 */ /* 0x00afea0003800000 */
.L_x_185:
[----:B------:R-:W-:-:S04]  /*3850*/  UIADD3 UR7, UPT, UPT, UR15, 0x1, URZ ;  /* 0x000000010f077890 */ /* 0x000fc8000fffe0ff */
[----:B------:R-:W-:-:S04]  /*3860*/  UISETP.NE.AND UP0, UPT, UR7, 0x2, UPT ;  /* 0x000000020700788c */ /* 0x000fc8000bf05270 */
[----:B------:R-:W-:Y:S02]  /*3870*/  USEL UR5, URZ, 0x1, UP0 ;  /* 0x00000001ff057887 */ /* 0x000fe40008000000 */
[----:B------:R-:W-:-:S04]  /*3880*/  USEL UR7, UR7, URZ, UP0 ;  /* 0x000000ff07077287 */ /* 0x000fc80008000000 */
[----:B------:R-:W-:Y:S01]  /*3890*/  ULEA UR7, UR7, UR6, 0x3 ;  /* 0x0000000607077291 */ /* 0x000fe2000f8e18ff */
[----:B-1----:R-:W-:-:S04]  /*38a0*/  LOP3.LUT R3, R8, UR5, RZ, 0x3c, !PT ;  /* 0x0000000508037c12 */ /* 0x002fc8000f8e3cff */
[----:B------:R-:W-:-:S04]  /*38b0*/  SHF.L.U32 R3, R3, 0x1f, RZ ;  /* 0x0000001f03037819 */ /* 0x000fc800000006ff */
[----:B------:R-:W1:Y:S02]  /*38c0*/  SYNCS.PHASECHK.TRANS64.TRYWAIT P0, [UR7], R3 ;  /* 0x00000003ff0075a7 */ /* 0x000e640008001107 */
[----:B-1----:R-:W-:Y:S05]  /*38d0*/  @!P0 BRA `(.L_x_57) ;  /* 0x0000007c007c8947 */ /* 0x002fea0003800000 */
.L_x_187:
[----:B------:R-:W-:Y:S01]  /*38e0*/  NOP ;  /* 0x0000000000007918 */ /* 0x000fe20000000000 */
[----:B-1----:R-:W1:Y:S01]  /*38f0*/  LDS R0, [UR4+0x14] ;  /* 0x00001404ff007984 */ /* 0x002e620008000800 */
[----:B------:R-:W-:Y:S01]  /*3900*/  LOP3.LUT R2, R9, 0xffff, RZ, 0xc0, !PT ;  /* 0x0000ffff09027812 */ /* 0x000fe200078ec0ff */
[----:B------:R-:W-:Y:S02]  /*3910*/  IMAD.MOV.U32 R3, RZ, RZ, 0xffff ;  /* 0x0000ffffff037424 */ /* 0x000fe400078e00ff */
[----:B------:R-:W-:Y:S01]  /*3920*/  IMAD.MOV.U32 R5, RZ, RZ, 0x1 ;  /* 0x00000001ff057424 */ /* 0x000fe200078e00ff */
[----:B------:R-:W-:-:S04]  /*3930*/  SHF.R.U32.HI R2, RZ, 0x5, R2 ;  /* 0x00000005ff027819 */ /* 0x000fc80000011602 */
[-C--:B------:R-:W-:Y:S02]  /*3940*/  SHF.L.U32 R3, R3, R2.reuse, RZ ;  /* 0x0000000203037219 */ /* 0x080fe400000006ff */
[----:B------:R-:W-:Y:S02]  /*3950*/  SHF.L.U32 R5, R5, R2, RZ ;  /* 0x0000000205057219 */ /* 0x000fe400000006ff */
[----:B-1----:R-:W-:-:S04]  /*3960*/  LOP3.LUT R0, R0, R3, RZ, 0xc0, !PT ;  /* 0x0000000300007212 */ /* 0x002fc800078ec0ff */
[----:B------:R-:W-:-:S13]  /*3970*/  ISETP.NE.AND P0, PT, R0, R3, PT ;  /* 0x000000030000720c */ /* 0x000fda0003f05270 */
[----:B------:R-:W-:Y:S05]  /*3980*/  @P0 BRA `(.L_x_58) ;  /* 0x00000000005c0947 */ /* 0x000fea0003800000 */
[----:B------:R-:W1:Y:S02]  /*3990*/  LDS R0, [UR4+0x18] ;  /* 0x00001804ff007984 */ /* 0x000e640008000800 */
[----:B-1----:R-:W-:-:S04]  /*39a0*/  LOP3.LUT R0, R0, R5, RZ, 0xc0, !PT ;  /* 0x0000000500007212 */ /* 0x002fc800078ec0ff */
[----:B------:R-:W-:-:S13]  /*39b0*/  ISETP.NE.AND P0, PT, R0, R5, PT ;  /* 0x000000050000720c */ /* 0x000fda0003f05270 */
[----:B------:R-:W-:Y:S05]  /*39c0*/  @P0 BRA `(.L_x_59) ;  /* 0x0000000000400947 */ /* 0x000fea0003800000 */
[----:B--2---:R-:W-:Y:S01]  /*39d0*/  R2UR UR8, R3 ;  /* 0x00000000030872ca */ /* 0x004fe200000e0000 */
[----:B------:R-:W1:Y:S01]  /*39e0*/  S2R R2, SR_LANEID ;  /* 0x0000000000027919 */ /* 0x000e620000000000 */
[----:B------:R-:W-:Y:S01]  /*39f0*/  LOP3.LUT R5, RZ, R5, RZ, 0x33, !PT ;  /* 0x00000005ff057212 */ /* 0x000fe200078e33ff */
[----:B------:R-:W-:Y:S02]  /*3a00*/  VOTEU.ANY UR7, UPT, PT ;  /* 0x0000000000077886 */ /* 0x000fe400038e0100 */
[----:B------:R-:W-:Y:S01]  /*3a10*/  UFLO.U32 UR7, UR7 ;  /* 0x00000007000772bd */ /* 0x000fe200080e0000 */
[----:B------:R-:W2:Y:S07]  /*3a20*/  REDUX UR5, R5 ;  /* 0x00000000050573c4 */ /* 0x000eae0000000000 */
[----:B------:R-:W-:-:S06]  /*3a30*/  ULOP3.LUT UR8, URZ, UR8, URZ, 0x33, !UPT ;  /* 0x00000008ff087292 */ /* 0x000fcc000f8e33ff */
[----:B------:R-:W-:-:S04]  /*3a40*/  IMAD.U32 R0, RZ, RZ, UR8 ;  /* 0x00000008ff007e24 */ /* 0x000fc8000f8e00ff */
[----:B------:R-:W3:Y:S02]  /*3a50*/  REDUX UR6, R0 ;  /* 0x00000000000673c4 */ /* 0x000ee40000000000 */
[----:B------:R4:W-:Y:S01]  /*3a60*/  UTCATOMSWS.AND URZ, UR8 ;  /* 0x0000000800ff79e3 */ /* 0x0009e20008000000 */
[----:B-1----:R-:W-:Y:S01]  /*3a70*/  ISETP.EQ.U32.AND P0, PT, R2, UR7, PT ;  /* 0x0000000702007c0c */ /* 0x002fe2000bf02070 */
[----:B--2---:R-:W-:Y:S02]  /*3a80*/  IMAD.U32 R2, RZ, RZ, UR5 ;  /* 0x00000005ff027e24 */ /* 0x004fe4000f8e00ff */
[----:B---3--:R-:W-:-:S10]  /*3a90*/  IMAD.U32 R3, RZ, RZ, UR6 ;  /* 0x00000006ff037e24 */ /* 0x008fd4000f8e00ff */
[----:B------:R4:W-:Y:S04]  /*3aa0*/  @P0 ATOMS.AND RZ, [UR4+0x14], R3 ;  /* 0x00001403ffff098c */ /* 0x0009e8000a800004 */
[----:B------:R4:W-:Y:S01]  /*3ab0*/  @P0 ATOMS.AND RZ, [UR4+0x18], R2 ;  /* 0x00001802ffff098c */ /* 0x0009e2000a800004 */
[----:B------:R-:W-:Y:S05]  /*3ac0*/  BRA `(.L_x_60) ;  /* 0x0000000000147947 */ /* 0x000fea0003800000 */
.L_x_59:
[----:B------:R-:W-:Y:S02]  /*3ad0*/  MOV R2, 0x3af0 ;  /* 0x00003af000027802 */ /* 0x000fe40000000f00 */
[----:B--2--5:R-:W-:Y:S05]  /*3ae0*/  CALL.REL.NOINC `($__internal_0_$__cuda_sm10x_tcgen05_guardrail_trap_col_being_dealloced_not_returned_by_alloc) ;  /* 0x0000008400187944 */ /* 0x024fea0003c00000 */
[----:B------:R-:W-:Y:S05]  /*3af0*/  BRA `(.L_x_60) ;  /* 0x0000000000087947 */ /* 0x000fea0003800000 */
.L_x_58:
[----:B------:R-:W-:Y:S02]  /*3b00*/  MOV R2, 0x3b20 ;  /* 0x00003b2000027802 */ /* 0x000fe40000000f00 */
[----:B--2--5:R-:W-:Y:S05]  /*3b10*/  CALL.REL.NOINC `($__internal_2_$__cuda_sm10x_tcgen05_guardrail_trap_unallocated_columns_being_dealloced) ;  /* 0x0000008400247944 */ /* 0x024fea0003c00000 */
.L_x_60:
[----:B------:R-:W-:Y:S01]  /*3b20*/  NOP ;  /* 0x0000000000007918 */ /* 0x000fe20000000000 */
[----:B----4-:R-:W-:Y:S05]  /*3b30*/  EXIT ;  /* 0x000000000000794d */ /* 0x010fea0003800000 */
.L_x_44:
[----:B------:R-:W-:-:S09]  /*3b40*/  UISETP.NE.OR UP2, UPT, UR8, 0x3, !UP2 ;  /* 0x000000030800788c */ /* 0x000fd2000d745670 */
[----:B------:R-:W-:Y:S05]  /*3b50*/  BRA.U UP2, `(.L_x_61) ;  /* 0x0000001502e87547 */ /* 0x000fea000b800000 */
[----:B-----5:R-:W1:Y:S01]  /*3b60*/  LDC.64 R32, c[0x0][0x988] ;  /* 0x00026200ff207b82 */ /* 0x020e620000000a00 */
[----:B------:R-:W2:Y:S01]  /*3b70*/  LDCU.64 UR8, c[0x0][0x888] ;  /* 0x00011100ff0877ac */ /* 0x000ea20008000a00 */
[----:B------:R-:W-:Y:S01]  /*3b80*/  IMAD.MOV.U32 R34, RZ, RZ, RZ ;  /* 0x000000ffff227224 */ /* 0x000fe200078e00ff */
[----:B------:R-:W4:Y:S05]  /*3b90*/  LDCU.64 UR4, c[0x0][0x890] ;  /* 0x00011200ff0477ac */ /* 0x000f2a0008000a00 */
[----:B------:R-:W3:Y:S01]  /*3ba0*/  LDC.64 R24, c[0x0][0x980] ;  /* 0x00026000ff187b82 */ /* 0x000ee20000000a00 */
[----:B------:R-:W-:Y:S01]  /*3bb0*/  UMOV UR22, 0x400 ;  /* 0x0000040000167882 */ /* 0x000fe20000000000 */
[----:B------:R-:W-:-:S02]  /*3bc0*/  UPLOP3.LUT UP1, UPT, UPT, UPT, UPT, 0x40, 0x4 ;  /* 0x000000000004789c */ /* 0x000fc40003f2e870 */
[----:B------:R-:W-:-:S04]  /*3bd0*/  ULEA UR22, UR45, UR22, 0x18 ;  /* 0x000000162d167291 */ /* 0x000fc8000f8ec0ff */
[----:B------:R-:W3:Y:S01]  /*3be0*/  LDC R0, c[0x0][0xb30] ;  /* 0x0002cc00ff007b82 */ /* 0x000ee20000000800 */
[----:B------:R-:W-:Y:S02]  /*3bf0*/  UIADD3 UR15, UPT, UPT, UR22, 0xb8, URZ ;  /* 0x000000b8160f7890 */ /* 0x000fe4000fffe0ff */
[----:B--2---:R-:W-:Y:S02]  /*3c00*/  UISETP.NE.U32.AND UP4, UPT, UR8, URZ, UPT ;  /* 0x000000ff0800728c */ /* 0x004fe4000bf85070 */
[----:B------:R-:W-:Y:S02]  /*3c10*/  UIADD3 UR41, UPT, UPT, UR22, 0x60, URZ ;  /* 0x0000006016297890 */ /* 0x000fe4000fffe0ff */
[----:B----4-:R-:W-:Y:S01]  /*3c20*/  UISETP.NE.U32.AND UP5, UPT, UR4, URZ, UPT ;  /* 0x000000ff0400728c */ /* 0x010fe2000bfa5070 */
[----:B------:R-:W2:Y:S01]  /*3c30*/  LDC R27, c[0x0][0x370] ;  /* 0x0000dc00ff1b7b82 */ /* 0x000ea20000000800 */
[C---:B-1----:R-:W-:Y:S01]  /*3c40*/  ISETP.NE.AND P0, PT, R33.reuse, 0x1, PT ;  /* 0x000000012100780c */ /* 0x042fe20003f05270 */
[----:B------:R-:W-:Y:S01]  /*3c50*/  UIADD3 UR33, UPT, UPT, UR22, 0x68, URZ ;  /* 0x0000006816217890 */ /* 0x000fe2000fffe0ff */
[----:B------:R-:W-:Y:S01]  /*3c60*/  R2UR UR7, R33 ;  /* 0x00000000210772ca */ /* 0x000fe200000e0000 */
[----:B------:R-:W-:Y:S01]  /*3c70*/  UIADD3 UR25, UPT, UPT, UR22, 0x70, URZ ;  /* 0x0000007016197890 */ /* 0x000fe2000fffe0ff */
[----:B------:R-:W-:Y:S01]  /*3c80*/  IMAD.MOV.U32 R33, RZ, RZ, 0x2000 ;  /* 0x00002000ff217424 */ /* 0x000fe200078e00ff */
[----:B------:R-:W-:-:S02]  /*3c90*/  UIADD3 UR17, UPT, UPT, UR22, 0x78, URZ ;  /* 0x0000007816117890 */ /* 0x000fc4000fffe0ff */
[----:B------:R-:W1:Y:S01]  /*3ca0*/  LDC R2, c[0x0][0xb0c] ;  /* 0x0002c300ff027b82 */ /* 0x000e620000000800 */
[----:B---3--:R-:W-:Y:S01]  /*3cb0*/  R2UR UR14, R24 ;  /* 0x00000000180e72ca */ /* 0x008fe200000e0000 */
[----:B------:R-:W-:Y:S02]  /*3cc0*/  UISETP.NE.AND.EX UP4, UPT, UR9, URZ, UPT, UP4 ;  /* 0x000000ff0900728c */ /* 0x000fe4000bf85340 */
[----:B------:R-:W-:Y:S02]  /*3cd0*/  UPRMT UR15, URZ, 0x654, UR15 ;  /* 0x00000654ff0f7896 */ /* 0x000fe4000800000f */
[----:B------:R-:W-:Y:S02]  /*3ce0*/  UPRMT UR31, UR45, 0x654, UR41 ;  /* 0x000006542d1f7896 */ /* 0x000fe40008000029 */
[----:B------:R-:W3:Y:S01]  /*3cf0*/  LDC R17, c[0x0][0xb20] ;  /* 0x0002c800ff117b82 */ /* 0x000ee20000000800 */
[----:B------:R-:W-:Y:S01]  /*3d00*/  ISETP.NE.AND P1, PT, R0, 0x1, PT ;  /* 0x000000010000780c */ /* 0x000fe20003f25270 */
[----:B------:R-:W-:-:S02]  /*3d10*/  UPRMT UR30, UR45, 0x654, UR33 ;  /* 0x000006542d1e7896 */ /* 0x000fc40008000021 */
[----:B------:R-:W-:Y:S02]  /*3d20*/  UPRMT UR23, UR45, 0x654, UR25 ;  /* 0x000006542d177896 */ /* 0x000fe40008000019 */
[----:B------:R-:W-:Y:S02]  /*3d30*/  UPRMT UR38, UR45, 0x654, UR17 ;  /* 0x000006542d267896 */ /* 0x000fe40008000011 */
[----:B------:R-:W4:Y:S01]  /*3d40*/  LDC.64 R36, c[0x0][0x348] ;  /* 0x0000d200ff247b82 */ /* 0x000f220000000a00 */
[----:B------:R-:W-:Y:S01]  /*3d50*/  UISETP.NE.AND.EX UP5, UPT, UR5, URZ, UPT, UP5 ;  /* 0x000000ff0500728c */ /* 0x000fe2000bfa5350 */
[----:B------:R-:W-:-:S06]  /*3d60*/  VOTEU.ANY UP3, P0 ;  /* 0x0000000000ff7886 */ /* 0x000fcc0000060100 */
[----:B------:R-:W1:Y:S08]  /*3d70*/  LDC.64 R20, c[0x0][0xb10] ;  /* 0x0002c400ff147b82 */ /* 0x000e700000000a00 */
[----:B------:R-:W1:Y:S08]  /*3d80*/  LDC.64 R6, c[0x0][0xb18] ;  /* 0x0002c600ff067b82 */ /* 0x000e700000000a00 */
[----:B------:R-:W1:Y:S08]  /*3d90*/  LDC.64 R4, c[0x0][0xb28] ;  /* 0x0002ca00ff047b82 */ /* 0x000e700000000a00 */
[----:B------:R-:W1:Y:S08]  /*3da0*/  LDC.64 R22, c[0x0][0x990] ;  /* 0x00026400ff167b82 */ /* 0x000e700000000a00 */
[----:B--23--:R-:W1:Y:S02]  /*3db0*/  LDC R18, c[0x0][0x374] ;  /* 0x0000dd00ff127b82 */ /* 0x00ce640000000800 */
.L_x_76:
[----:B------:R-:W-:Y:S04]  /*3dc0*/  SHF.L.U32 R3, R34, 0x1f, RZ ;  /* 0x0000001f22037819 */ /* 0x000fe800000006ff */
[----:B--2---:R-:W2:Y:S02]  /*3dd0*/  SYNCS.PHASECHK.TRANS64.TRYWAIT P0, [UR22+0xb0], R3 ;  /* 0x0000b003ff0075a7 */ /* 0x004ea40008001116 */
[----:B--2---:R-:W-:Y:S05]  /*3de0*/  @!P0 BRA `(.L_x_62) ;  /* 0x0000007800508947 */ /* 0x004fea0003800000 */
.L_x_189:
[----:B------:R-:W3:Y:S01]  /*3df0*/  LDS.128 R28, [UR22+0xf0] ;  /* 0x0000f016ff1c7984 */ /* 0x000ee20008000c00 */
[----:B------:R-:W-:Y:S01]  /*3e00*/  ISETP.GE.AND P0, PT, R26, 0x1, PT ;  /* 0x000000011a00780c */ /* 0x000fe20003f06270 */
[----:B------:R-:W-:Y:S01]  /*3e10*/  @!PT LDS RZ, [RZ] ;  /* 0x00000000fffff984 */ /* 0x000fe20000000800 */
[----:B------:R-:W-:Y:S01]  /*3e20*/  @!PT LDS RZ, [RZ] ;  /* 0x00000000fffff984 */ /* 0x000fe20000000800 */
[----:B------:R-:W-:Y:S01]  /*3e30*/  @!PT LDS RZ, [RZ] ;  /* 0x00000000fffff984 */ /* 0x000fe20000000800 */
[----:B------:R-:W-:Y:S01]  /*3e40*/  @!PT LDS RZ, [RZ] ;  /* 0x00000000fffff984 */ /* 0x000fe20000000800 */
[----:B------:R5:W-:Y:S06]  /*3e50*/  MEMBAR.ALL.CTA ;  /* 0x0000000000007992 */ /* 0x000bec0000008000 */
[----:B-----5:R-:W5:Y:S02]  /*3e60*/  FENCE.VIEW.ASYNC.S ;  /* 0x00000000000073c6 */ /* 0x020f640000000000 */
[----:B-----5:R-:W-:Y:S01]  /*3e70*/  SYNCS.ARRIVE.TRANS64.RED.A1T0 RZ, [UR15], RZ ;  /* 0x000000ffffff79a7 */ /* 0x020fe2000810040f */
[----:B---3--:R-:W-:Y:S11]  /*3e80*/  LOP3.LUT P3, RZ, R30, 0x1, RZ, 0xc0, !PT ;  /* 0x000000011eff7812 */ /* 0x008ff6000786c0ff */
[----:B------:R-:W-:Y:S02]  /*3e90*/  @!UPT UIADD3 URZ, UPT, UPT, URZ, URZ, URZ ;  /* 0x000000fffffff290 */ /* 0x000fe4000fffe0ff */
[----:B------:R-:W-:Y:S02]  /*3ea0*/  @P3 MOV R13, R28 ;  /* 0x0000001c000d3202 */ /* 0x000fe40000000f00 */
[----:B------:R-:W-:Y:S01]  /*3eb0*/  @P3 LOP3.LUT R8, R29, 0xffff, RZ, 0xc0, !PT ;  /* 0x0000ffff1d083812 */ /* 0x000fe200078ec0ff */
[----:B------:R-:W-:Y:S06]  /*3ec0*/  @!P0 BRA `(.L_x_63) ;  /* 0x0000000000a48947 */ /* 0x000fec0003800000 */
[----:B-1----:R-:W-:Y:S01]  /*3ed0*/  IMAD.HI.U32 R40, R18, R7, RZ ;  /* 0x0000000712287227 */ /* 0x002fe200078e00ff */
[----:B------:R-:W-:Y:S02]  /*3ee0*/  ISETP.NE.AND P0, PT, R6, 0x1, PT ;  /* 0x000000010600780c */ /* 0x000fe40003f05270 */
[----:B------:R-:W-:Y:S01]  /*3ef0*/  ISETP.NE.AND P2, PT, R26, 0x1, PT ;  /* 0x000000011a00780c */ /* 0x000fe20003f45270 */
[-C--:B------:R-:W-:Y:S01]  /*3f00*/  IMAD.HI.U32 R38, R27, R20.reuse, RZ ;  /* 0x000000141b267227 */ /* 0x080fe200078e00ff */
[----:B------:R-:W-:Y:S02]  /*3f10*/  SHF.R.U32.HI R39, RZ, R17, R40 ;  /* 0x00000011ff277219 */ /* 0x000fe40000011628 */
[----:B------:R-:W-:Y:S01]  /*3f20*/  ISETP.NE.AND P4, PT, R2, 0x1, PT ;  /* 0x000000010200780c */ /* 0x000fe20003f85270 */
[----:B------:R-:W-:Y:S01]  /*3f30*/  IMAD.HI.U32 R44, R8, R7, RZ ;  /* 0x00000007082c7227 */ /* 0x000fe200078e00ff */
[----:B------:R-:W-:Y:S02]  /*3f40*/  SHF.R.U32.HI R38, RZ, R21, R38 ;  /* 0x00000015ff267219 */ /* 0x000fe40000011626 */
[----:B--2---:R-:W-:Y:S01]  /*3f50*/  SEL R3, R18, R39, !P0 ;  /* 0x0000002712037207 */ /* 0x004fe20004000000 */
[----:B------:R-:W-:Y:S01]  /*3f60*/  IMAD.HI.U32 R40, R13, R20, RZ ;  /* 0x000000140d287227 */ /* 0x000fe200078e00ff */
[----:B------:R-:W-:Y:S02]  /*3f70*/  SEL R11, R27, R38, !P4 ;  /* 0x000000261b0b7207 */ /* 0x000fe40006000000 */
[----:B------:R-:W-:Y:S01]  /*3f80*/  SHF.R.U32.HI R39, RZ, R17, R44 ;  /* 0x00000011ff277219 */ /* 0x000fe2000001162c */
[-C--:B------:R-:W-:Y:S01]  /*3f90*/  IMAD.HI.U32 R42, R3, R4.reuse, RZ ;  /* 0x00000004032a7227 */ /* 0x080fe200078e00ff */
[----:B------:R-:W-:Y:S02]  /*3fa0*/  SHF.R.U32.HI R40, RZ, R21, R40 ;  /* 0x00000015ff287219 */ /* 0x000fe40000011628 */
[----:B------:R-:W-:Y:S01]  /*3fb0*/  SEL R9, R8, R39, !P0 ;  /* 0x0000002708097207 */ /* 0x000fe20004000000 */
[-C--:B------:R-:W-:Y:S01]  /*3fc0*/  IMAD.HI.U32 R38, R11, R4.reuse, RZ ;  /* 0x000000040b267227 */ /* 0x080fe200078e00ff */
[-C--:B------:R-:W-:Y:S03]  /*3fd0*/  @P2 SHF.R.U32.HI R3, RZ, R5.reuse, R42 ;  /* 0x00000005ff032219 */ /* 0x080fe6000001162a */
[----:B------:R-:W-:Y:S01]  /*3fe0*/  IMAD.HI.U32 R14, R9, R4, RZ ;  /* 0x00000004090e7227 */ /* 0x000fe200078e00ff */
[----:B------:R-:W-:Y:S03]  /*3ff0*/  @P2 SHF.R.U32.HI R11, RZ, R5, R38 ;  /* 0x00000005ff0b2219 */ /* 0x000fe60000011626 */
[C---:B------:R-:W-:Y:S01]  /*4000*/  IMAD R10, R26.reuse, R3, RZ ;  /* 0x000000031a0a7224 */ /* 0x040fe200078e02ff */
[----:B------:R-:W-:Y:S01]  /*4010*/  SEL R3, R13, R40, !P4 ;  /* 0x000000280d037207 */ /* 0x000fe20006000000 */
[C---:B------:R-:W-:Y:S01]  /*4020*/  IMAD R12, R26.reuse, R11, RZ ;  /* 0x0000000b1a0c7224 */ /* 0x040fe200078e02ff */
[-C--:B------:R-:W-:Y:S02]  /*4030*/  SHF.R.U32.HI R14, RZ, R5.reuse, R14 ;  /* 0x00000005ff0e7219 */ /* 0x080fe4000001160e */
[C---:B------:R-:W-:Y:S02]  /*4040*/  ISETP.GE.AND P0, PT, R9.reuse, R10, PT ;  /* 0x0000000a0900720c */ /* 0x040fe40003f06270 */
[----:B------:R-:W-:Y:S02]  /*4050*/  SEL R15, R9, R14, !P2 ;  /* 0x0000000e090f7207 */ /* 0x000fe40005000000 */
[C---:B------:R-:W-:Y:S03]  /*4060*/  ISETP.GE.OR P0, PT, R3.reuse, R12, P0 ;  /* 0x0000000c0300720c */ /* 0x040fe60000706670 */
[----:B------:R-:W-:Y:S04]  /*4070*/  IMAD.MOV R14, RZ, RZ, -R15 ;  /* 0x000000ffff0e7224 */ /* 0x000fe800078e0a0f */
[----:B------:R-:W-:Y:S06]  /*4080*/  IMAD R14, R26, R14, R9 ;  /* 0x0000000e1a0e7224 */ /* 0x000fec00078e0209 */
[C---:B------:R-:W-:Y:S05]  /*4090*/  @!P0 IMAD.HI.U32 R10, R3.reuse, R4, RZ ;  /* 0x00000004030a8227 */ /* 0x040fea00078e00ff */
[----:B------:R-:W-:Y:S04]  /*40a0*/  @!P0 SHF.R.U32.HI R10, RZ, R5, R10 ;  /* 0x00000005ff0a8219 */ /* 0x000fe8000001160a */
[----:B------:R-:W-:Y:S01]  /*40b0*/  @!P0 SEL R0, R3, R10, !P2 ;  /* 0x0000000a03008207 */ /* 0x000fe20005000000 */
[----:B------:R-:W-:Y:S03]  /*40c0*/  IMAD.MOV R10, RZ, RZ, -R3 ;  /* 0x000000ffff0a7224 */ /* 0x000fe600078e0a03 */
[----:B------:R-:W-:Y:S01]  /*40d0*/  @!P0 IADD3 R15, PT, PT, R15, -R0, RZ ;  /* 0x800000000f0f8210 */ /* 0x000fe20007ffe0ff */
[----:B------:R-:W-:Y:S01]  /*40e0*/  @!P0 IMAD R0, R11, R14, R0 ;  /* 0x0000000e0b008224 */ /* 0x000fe200078e0200 */
[----:B------:R-:W-:Y:S01]  /*40f0*/  IADD3 R11, PT, PT, -R9, RZ, RZ ;  /* 0x000000ff090b7210 */ /* 0x000fe20007ffe1ff */
[----:B------:R-:W-:Y:S02]  /*4100*/  IMAD R13, R2, R10, R13 ;  /* 0x0000000a020d7224 */ /* 0x000fe400078e020d */
[----:B------:R-:W-:Y:S02]  /*4110*/  @!P0 IMAD R9, R15, R26, R3 ;  /* 0x0000001a0f098224 */ /* 0x000fe400078e0203 */
[----:B------:R-:W-:Y:S02]  /*4120*/  @!P0 IMAD.MOV.U32 R3, RZ, RZ, R0 ;  /* 0x000000ffff038224 */ /* 0x000fe400078e0000 */
[----:B------:R-:W-:Y:S02]  /*4130*/  IMAD R8, R6, R11, R8 ;  /* 0x0000000b06087224 */ /* 0x000fe400078e0208 */
[----:B------:R-:W-:Y:S02]  /*4140*/  IMAD R13, R3, R2, R13 ;  /* 0x00000002030d7224 */ /* 0x000fe400078e020d */
[----:B------:R-:W-:Y:S02]  /*4150*/  IMAD R8, R9, R6, R8 ;  /* 0x0000000609087224 */ /* 0x000fe400078e0208 */
.L_x_63:
[----:B------:R-:W-:Y:S05]  /*4160*/  BRA.U UP1, `(.L_x_64) ;  /* 0x0000000101107547 */ /* 0x000fea000b800000 */
[----:B--2---:R-:W-:Y:S04]  /*4170*/  MOV R0, UR6 ;  /* 0x0000000600007c02 */ /* 0x004fe80008000f00 */
[----:B------:R-:W-:Y:S04]  /*4180*/  SHF.L.U32 R3, R0, 0x1f, RZ ;  /* 0x0000001f00037819 */ /* 0x000fe800000006ff */
[----:B------:R-:W2:Y:S02]  /*4190*/  SYNCS.PHASECHK.TRANS64.TRYWAIT P0, [UR22+0xa8], R3 ;  /* 0x0000a803ff0075a7 */ /* 0x000ea40008001116 */
[----:B--2---:R-:W-:Y:S05]  /*41a0*/  @!P0 BRA `(.L_x_65) ;  /* 0x0000007400788947 */ /* 0x004fea0003800000 */
.L_x_64:
[----:B------:R-:W-:Y:S01]  /*41b0*/  R2UR UR42, R16 ;  /* 0x00000000102a72ca */ /* 0x000fe200000e0000 */
[----:B------:R-:W-:Y:S01]  /*41c0*/  IMAD.MOV.U32 R12, RZ, RZ, 0x1 ;  /* 0x00000001ff0c7424 */ /* 0x000fe200078e00ff */
[----:B------:R-:W-:Y:S04]  /*41d0*/  ISETP.NE.U32.AND P0, PT, RZ, UR4, PT ;  /* 0x00000004ff007c0c */ /* 0x000fe8000bf05070 */
[----:B------:R-:W-:Y:S02]  /*41e0*/  ISETP.NE.AND.EX P0, PT, RZ, UR5, PT, P0 ;  /* 0x00000005ff007c0c */ /* 0x000fe4000bf05300 */
[----:B------:R-:W-:Y:S05]  /*41f0*/  SHF.L.U32 R12, R12, 0x1f, RZ ;  /* 0x0000001f0c0c7819 */ /* 0x000fea00000006ff */
[----:B------:R-:W-:Y:S01]  /*4200*/  USHF.L.U32 UR42, UR42, 0x7, URZ ;  /* 0x000000072a2a7899 */ /* 0x000fe200080006ff */
[----:B------:R-:W-:Y:S11]  /*4210*/  BRA.U !UP5, `(.L_x_66) ;  /* 0x000000010d347547 */ /* 0x000ff6000b800000 */
[----:B------:R-:W-:Y:S01]  /*4220*/  UPLOP3.LUT UP0, UPT, UPT, UPT, UP4, 0x80, 0x8 ;  /* 0x000000000008789c */ /* 0x000fe20003f0f040 */
[----:B--2---:R-:W-:Y:S02]  /*4230*/  HFMA2 R0, -RZ, RZ, 0, 5.9604644775390625e-08 ;  /* 0x00000001ff007431 */ /* 0x004fe400000001ff */
[----:B------:R-:W-:Y:S03]  /*4240*/  IMAD.MOV.U32 R79, RZ, RZ, 0x1 ;  /* 0x00000001ff4f7424 */ /* 0x000fe600078e00ff */
[----:B------:R-:W-:Y:S05]  /*4250*/  PLOP3.LUT P2, PT, PT, PT, UP0, 0x80, 0x8 ;  /* 0x000000000008781c */ /* 0x000fea0003f4f008 */
[----:B------:R-:W2:Y:S01]  /*4260*/  @UP0 LDCU.64 UR10, c[0x0][0x888] ;  /* 0x00011100ff0a07ac */ /* 0x000ea20008000a00 */
[----:B------:R-:W-:Y:S07]  /*4270*/  @UP0 UIMAD UR8, UR57, UR4, URZ ;  /* 0x00000004390802a4 */ /* 0x000fee000f8e02ff */
[----:B------:R-:W-:Y:S01]  /*4280*/  @!P2 PRMT R79, R0, 0x7610, R79 ;  /* 0x00007610004fa816 */ /* 0x000fe2000000004f */
[----:B--2---:R-:W-:Y:S03]  /*4290*/  @UP0 UIMAD.WIDE UR10, UR8, 0x4, UR10 ;  /* 0x00000004080a08a5 */ /* 0x004fe6000f8e020a */
[----:B------:R-:W2:Y:S03]  /*42a0*/  @!UP0 LDCU UR8, c[0x0][0x880] ;  /* 0x00011000ff0887ac */ /* 0x000ea60008000800 */
[----:B------:R-:W-:Y:S01]  /*42b0*/  IMAD.U32 R10, RZ, RZ, UR10 ;  /* 0x0000000aff0a7e24 */ /* 0x000fe2000f8e00ff */
[----:B------:R-:W-:Y:S05]  /*42c0*/  MOV R11, UR11 ;  /* 0x0000000b000b7c02 */ /* 0x000fea0008000f00 */
[----:B------:R3:W5:Y:S02]  /*42d0*/  @P2 LDG.E R35, desc[UR48][R10.64] ;  /* 0x000000300a232981 */ /* 0x000764000c1e1900 */
[----:B--23--:R-:W-:Y:S07]  /*42e0*/  @!P2 IMAD.U32 R35, RZ, RZ, UR8 ;  /* 0x00000008ff23ae24 */ /* 0x00cfee000f8e00ff */
.L_x_66:
[----:B-----5:R-:W-:Y:S01]  /*42f0*/  @!P0 FSETP.EQ.AND P4, PT, R35, RZ, PT ;  /* 0x000000ff2300820b */ /* 0x020fe20003f82000 */
[----:B------:R-:W-:Y:S01]  /*4300*/  @!UPT UIADD3 URZ, UPT, UPT, URZ, URZ, URZ ;  /* 0x000000fffffff290 */ /* 0x000fe2000fffe0ff */
[----:B------:R-:W-:Y:S11]  /*4310*/  @!P0 BRA `(.L_x_67) ;  /* 0x0000000000148947 */ /* 0x000ff60003800000 */
[----:B------:R-:W-:Y:S02]  /*4320*/  LOP3.LUT P0, RZ, R79, 0xff, RZ, 0xc0, !PT ;  /* 0x000000ff4fff7812 */ /* 0x000fe4000780c0ff */
[----:B------:R-:W-:Y:S04]  /*4330*/  PLOP3.LUT P4, PT, PT, PT, UP0, 0x80, 0x8 ;  /* 0x000000000008781c */ /* 0x000fe80003f8f008 */
[----:B------:R-:W-:Y:S07]  /*4340*/  PLOP3.LUT P4, PT, P4, PT, PT, 0x8, 0x80 ;  /* 0x000000000080781c */ /* 0x000fee000278e170 */
[----:B------:R-:W-:Y:S11]  /*4350*/  @P0 FSETP.EQ.AND P4, PT, R35, RZ, PT ;  /* 0x000000ff2300020b */ /* 0x000ff60003f82000 */
[----:B------:R-:W-:Y:S02]  /*4360*/  @!UPT UIADD3 URZ, UPT, UPT, URZ, URZ, URZ ;  /* 0x000000fffffff290 */ /* 0x000fe4000fffe0ff */
.L_x_67:
[----:B------:R-:W-:Y:S01]  /*4370*/  ISETP.NE.AND P0, PT, R24, 0x1, PT ;  /* 0x000000011800780c */ /* 0x000fe20003f05270 */
[----:B------:R-:W3:Y:S01]  /*4380*/  SYNCS.PHASECHK.TRANS64.TRYWAIT P2, [UR22+0x80], R12 ;  /* 0x0000800cff0075a7 */ /* 0x000ee20008041116 */
[----:B------:R-:W-:Y:S04]  /*4390*/  IMAD.SHL.U32 R10, R19, 0x80, RZ ;  /* 0x00000080130a7824 */ /* 0x000fe800078e00ff */
[C---:B------:R-:W-:Y:S01]  /*43a0*/  IMAD.HI.U32 R9, R10.reuse, R25, RZ ;  /* 0x000000190a097227 */ /* 0x040fe200078e00ff */
[C---:B------:R-:W-:Y:S04]  /*43b0*/  R2UR UR43, R10.reuse ;  /* 0x000000000a2b72ca */ /* 0x040fe800000e0000 */
[----:B------:R-:W-:Y:S04]  /*43c0*/  SHF.R.U32.HI R9, RZ, R32, R9 ;  /* 0x00000020ff097219 */ /* 0x000fe80000011609 */
[----:B------:R-:W-:Y:S02]  /*43d0*/  SEL R9, R10, R9, !P0 ;  /* 0x000000090a097207 */ /* 0x000fe40004000000 */
[----:B------:R-:W-:Y:S02]  /*43e0*/  ELECT P0, URZ, PT ;  /* 0x0000000000ff782f */ /* 0x000fe40003800000 */
[C---:B------:R-:W-:Y:S01]  /*43f0*/  R2UR UR8, R9.reuse ;  /* 0x00000000090872ca */ /* 0x040fe200000e0000 */
[C---:B-12---:R-:W-:Y:S01]  /*4400*/  IMAD.HI.U32 R0, R9.reuse, R22, RZ ;  /* 0x0000001609007227 */ /* 0x046fe200078e00ff */
[----:B------:R-:W-:Y:S02]  /*4410*/  PLOP3.LUT P4, PT, P4, P0, PT, 0xf2, 0x2f ;  /* 0x00000000002f781c */ /* 0x000fe40002781e72 */
[----:B------:R-:W-:Y:S01]  /*4420*/  R2UR UR44, R9 ;  /* 0x00000000092c72ca */ /* 0x000fe200000e0000 */
[----:B------:R-:W-:Y:S01]  /*4430*/  IMAD.MOV R3, RZ, RZ, -R9 ;  /* 0x000000ffff037224 */ /* 0x000fe200078e0a09 */
[----:B------:R-:W-:Y:S04]  /*4440*/  SHF.R.U32.HI R0, RZ, R23, R0 ;  /* 0x00000017ff007219 */ /* 0x000fe80000011600 */
[----:B------:R-:W-:Y:S02]  /*4450*/  R2UR UR45, R0 ;  /* 0x00000000002d72ca */ /* 0x000fe400000e0000 */
[----:B------:R-:W-:Y:S03]  /*4460*/  R2UR UR9, R3 ;  /* 0x00000000030972ca */ /* 0x000fe600000e0000 */
[----:B----4-:R-:W-:Y:S08]  /*4470*/  @!P4 IADD3 R9, P0, PT, R36, 0x580, RZ ;  /* 0x000005802409c810 */ /* 0x010ff00007f1e0ff */
[----:B------:R-:W-:Y:S02]  /*4480*/  USEL UR45, UR8, UR45, !UP3 ;  /* 0x0000002d082d7287 */ /* 0x000fe4000d800000 */
[----:B------:R-:W-:Y:S04]  /*4490*/  UIMAD UR43, UR14, UR9, UR43 ;  /* 0x000000090e2b72a4 */ /* 0x000fe8000f8e022b */
[----:B------:R-:W-:Y:S05]  /*44a0*/  IMAD R0, RZ, RZ, -UR45 ;  /* 0x8000002dff007e24 */ /* 0x000fea000f8e02ff */
[----:B------:R-:W-:Y:S01]  /*44b0*/  R2UR UR8, R0 ;  /* 0x00000000000872ca */ /* 0x000fe200000e0000 */
[----:B------:R-:W-:Y:S11]  /*44c0*/  @!P4 IMAD.X R0, RZ, RZ, R37, P0 ;  /* 0x000000ffff00c224 */ /* 0x000ff600000e0625 */
[----:B------:R-:W-:Y:S01]  /*44d0*/  @!UPT UIADD3 URZ, UPT, UPT, URZ, URZ, URZ ;  /* 0x000000fffffff290 */ /* 0x000fe2000fffe0ff */
[----:B------:R-:W-:Y:S01]  /*44e0*/  UIMAD UR44, UR7, UR8, UR44 ;  /* 0x00000008072c72a4 */ /* 0x000fe2000f8e022c */
[----:B---3--:R-:W-:Y:S11]  /*44f0*/  @!P2 BRA `(.L_x_68) ;  /* 0x0000007000bca947 */ /* 0x008ff60003800000 */
.L_x_192:
[----:B------:R-:W-:Y:S01]  /*4500*/  @!P4 R2UR UR8, R9 ;  /* 0x000000000908c2ca */ /* 0x000fe200000e0000 */
[----:B------:R-:W-:Y:S01]  /*4510*/  VOTEU.ALL UP2, P4 ;  /* 0x0000000000ff7886 */ /* 0x000fe20002040000 */
[----:B------:R-:W-:Y:S01]  /*4520*/  @!P4 R2UR UR9, R0 ;  /* 0x000000000009c2ca */ /* 0x000fe200000e0000 */
[----:B------:R-:W-:Y:S01]  /*4530*/  VOTEU.ALL UP1, P4 ;  /* 0x0000000000ff7886 */ /* 0x000fe20002020000 */
[----:B------:R-:W-:Y:S01]  /*4540*/  @!P4 IMAD.MOV.U32 R0, RZ, RZ, 0x2000 ;  /* 0x00002000ff00c424 */ /* 0x000fe200078e00ff */
[----:B------:R-:W-:Y:S01]  /*4550*/  @!P4 IADD3 R9, P0, PT, R36, 0x580, RZ ;  /* 0x000005802409c810 */ /* 0x000fe20007f1e0ff */
[----:B------:R-:W-:Y:S07]  /*4560*/  @!UP2 UIADD3 UR40, UPT, UPT, UR22, 0x200, URZ ;  /* 0x000002001628a890 */ /* 0x000fee000fffe0ff */
[----:B------:R-:W-:Y:S02]  /*4570*/  IMAD.U32 R10, RZ, RZ, UR8 ;  /* 0x00000008ff0a7e24 */ /* 0x000fe4000f8e00ff */
[----:B------:R-:W-:Y:S01]  /*4580*/  IMAD.U32 R11, RZ, RZ, UR9 ;  /* 0x00000009ff0b7e24 */ /* 0x000fe2000f8e00ff */
[----:B------:R-:W-:Y:S02]  /*4590*/  @!UP2 UPRMT UR9, URZ, 0x40, URZ ;  /* 0x00000040ff09a896 */ /* 0x000fe400080000ff */
[----:B------:R-:W-:Y:S02]  /*45a0*/  @!P4 R2UR UR10, R10 ;  /* 0x000000000a0ac2ca */ /* 0x000fe400000e0000 */
[----:B------:R-:W-:Y:S01]  /*45b0*/  @!P4 R2UR UR11, R11 ;  /* 0x000000000b0bc2ca */ /* 0x000fe200000e0000 */
[----:B------:R-:W-:Y:S11]  /*45c0*/  @!UP2 UPRMT UR8, UR9, 0x5410, URZ ;  /* 0x000054100908a896 */ /* 0x000ff600080000ff */
[----:B------:R-:W-:Y:S01]  /*45d0*/  @!UPT UIADD3 URZ, UPT, UPT, URZ, URZ, URZ ;  /* 0x000000fffffff290 */ /* 0x000fe2000fffe0ff */
[----:B------:R2:W-:Y:S01]  /*45e0*/  @!UP1 UTMALDG.4D.IM2COL [UR40], [UR10], UR8 ;  /* 0x000000280a0093b4 */ /* 0x0005e20008058008 */
[----:B------:R3:W-:Y:S01]  /*45f0*/  @!P4 SYNCS.ARRIVE.TRANS64.RED.A0TR RZ, [UR22+0x60], R0 ;  /* 0x00006000ffffc9a7 */ /* 0x0007e20008300416 */
[----:B------:R-:W-:Y:S01]  /*4600*/  SYNCS.ARRIVE.TRANS64.RED.A1T0 RZ, [UR31], RZ ;  /* 0x000000ffffff79a7 */ /* 0x000fe2000810041f */
[----:B---3--:R-:W-:Y:S01]  /*4610*/  @!P4 IMAD.X R0, RZ, RZ, R37, P0 ;  /* 0x000000ffff00c224 */ /* 0x008fe200000e0625 */
[----:B------:R-:W3:Y:S02]  /*4620*/  SYNCS.PHASECHK.TRANS64.TRYWAIT P2, [UR22+0x88], R12 ;  /* 0x0000880cff0075a7 */ /* 0x000ee40008041116 */
[----:B--23--:R-:W-:Y:S05]  /*4630*/  @!P2 BRA `(.L_x_69) ;  /* 0x000000700084a947 */ /* 0x00cfea0003800000 */
.L_x_194:
[----:B------:R-:W-:Y:S01]  /*4640*/  @!P4 R2UR UR8, R0 ;  /* 0x000000000008c2ca */ /* 0x000fe200000e0000 */
[----:B------:R-:W-:Y:S01]  /*4650*/  VOTEU.ALL UP2, P4 ;  /* 0x0000000000ff7886 */ /* 0x000fe20002040000 */
[----:B------:R-:W-:Y:S01]  /*4660*/  @!P4 R2UR UR9, R9 ;  /* 0x000000000909c2ca */ /* 0x000fe200000e0000 */
[----:B------:R-:W-:Y:S01]  /*4670*/  VOTEU.ALL UP1, P4 ;  /* 0x0000000000ff7886 */ /* 0x000fe20002020000 */
[----:B------:R-:W-:Y:S01]  /*4680*/  @!P4 IMAD.MOV.U32 R0, RZ, RZ, 0x2000 ;  /* 0x00002000ff00c424 */ /* 0x000fe200078e00ff */
[----:B------:R-:W-:Y:S01]  /*4690*/  UMOV UR35, UR43 ;  /* 0x0000002b00237c82 */ /* 0x000fe20008000000 */
[----:B------:R-:W-:Y:S01]  /*46a0*/  @!UP2 UIADD3 UR34, UPT, UPT, UR42, 0x10, URZ ;  /* 0x000000102a22a890 */ /* 0x000fe2000fffe0ff */
[----:B------:R-:W-:Y:S01]  /*46b0*/  @!P4 IADD3 R9, P0, PT, R36, 0x580, RZ ;  /* 0x000005802409c810 */ /* 0x000fe20007f1e0ff */
[----:B------:R-:W-:Y:S01]  /*46c0*/  @!UP2 UIADD3 UR32, UPT, UPT, UR22, 0x2200, URZ ;  /* 0x000022001620a890 */ /* 0x000fe2000fffe0ff */
[----:B------:R-:W-:Y:S01]  /*46d0*/  UMOV UR36, UR44 ;  /* 0x0000002c00247c82 */ /* 0x000fe20008000000 */
[----:B------:R-:W-:Y:S03]  /*46e0*/  UMOV UR37, UR45 ;  /* 0x0000002d00257c82 */ /* 0x000fe60008000000 */
        /* <DEDUP_REMOVED lines=13> */
.L_x_196:
        /* <DEDUP_REMOVED lines=24> */
.L_x_198:
[----:B------:R-:W-:Y:S01]  /*4940*/  @!P4 R2UR UR8, R0 ;  /* 0x000000000008c2ca */ /* 0x000fe200000e0000 */
[----:B------:R-:W-:Y:S01]  /*4950*/  VOTEU.ALL UP2, P4 ;  /* 0x0000000000ff7886 */ /* 0x000fe20002040000 */
[----:B------:R-:W-:Y:S01]  /*4960*/  @!P4 R2UR UR9, R9 ;  /* 0x000000000909c2ca */ /* 0x000fe200000e0000 */
[----:B------:R-:W-:Y:S01]  /*4970*/  VOTEU.ALL UP1, P4 ;  /* 0x0000000000ff7886 */ /* 0x000fe20002020000 */
[----:B------:R-:W-:Y:S01]  /*4980*/  @!P4 IMAD.MOV.U32 R0, RZ, RZ, 0x2000 ;  /* 0x00002000ff00c424 */ /* 0x000fe200078e00ff */
[----:B------:R-:W-:Y:S01]  /*4990*/  UMOV UR19, UR43 ;  /* 0x0000002b00137c82 */ /* 0x000fe20008000000 */
[----:B------:R-:W-:Y:S01]  /*49a0*/  @!UP2 UIADD3 UR18, UPT, UPT, UR42, 0x30, URZ ;  /* 0x000000302a12a890 */ /* 0x000fe2000fffe0ff */
[----:B------:R-:W-:Y:S01]  /*49b0*/  SHF.L.U32 R16, RZ, 0x1f, RZ ;  /* 0x0000001fff107819 */ /* 0x000fe200000006ff */
[----:B------:R-:W-:Y:S01]  /*49c0*/  @!UP2 UIADD3 UR16, UPT, UPT, UR22, 0x6200, URZ ;  /* 0x000062001610a890 */ /* 0x000fe2000fffe0ff */
[----:B------:R-:W-:Y:S01]  /*49d0*/  @!P4 IADD3 R9, P0, PT, R36, 0x580, RZ ;  /* 0x000005802409c810 */ /* 0x000fe20007f1e0ff */
[----:B------:R-:W-:Y:S01]  /*49e0*/  UMOV UR20, UR44 ;  /* 0x0000002c00147c82 */ /* 0x000fe20008000000 */
[----:B------:R-:W-:Y:S02]  /*49f0*/  UMOV UR21, UR45 ;  /* 0x0000002d00157c82 */ /* 0x000fe40008000000 */
        /* <DEDUP_REMOVED lines=13> */
.L_x_200:
[----:B------:R-:W-:Y:S01]  /*4ad0*/  @!P4 R2UR UR9, R9 ;  /* 0x000000000909c2ca */ /* 0x000fe200000e0000 */
[----:B------:R-:W-:Y:S01]  /*4ae0*/  VOTEU.ALL UP2, P4 ;  /* 0x0000000000ff7886 */ /* 0x000fe20002040000 */
[----:B------:R-:W-:Y:S01]  /*4af0*/  @!P4 R2UR UR8, R0 ;  /* 0x000000000008c2ca */ /* 0x000fe200000e0000 */
[----:B------:R-:W-:Y:S01]  /*4b00*/  VOTEU.ALL UP1, P4 ;  /* 0x0000000000ff7886 */ /* 0x000fe20002020000 */
[----:B------:R-:W-:Y:S01]  /*4b10*/  @!P4 IMAD.MOV.U32 R0, RZ, RZ, 0x2000 ;  /* 0x00002000ff00c424 */ /* 0x000fe200078e00ff */
[----:B------:R-:W-:Y:S01]  /*4b20*/  UMOV UR11, UR43 ;  /* 0x0000002b000b7c82 */ /* 0x000fe20008000000 */
[----:B------:R-:W-:Y:S01]  /*4b30*/  @!UP2 UPRMT UR18, URZ, 0x40, URZ ;  /* 0x00000040ff12a896 */ /* 0x000fe200080000ff */
[----:B------:R-:W-:Y:S01]  /*4b40*/  @!P4 IADD3 R9, P0, PT, R36, 0x580, RZ ;  /* 0x000005802409c810 */ /* 0x000fe20007f1e0ff */
[----:B------:R-:W-:Y:S02]  /*4b50*/  @!UP2 UIADD3 UR10, UPT, UPT, UR42, 0x40, URZ ;  /* 0x000000402a0aa890 */ /* 0x000fe4000fffe0ff */
[----:B------:R-:W-:Y:S01]  /*4b60*/  @!UP2 UPRMT UR16, UR18, 0x5410, URZ ;  /* 0x000054101210a896 */ /* 0x000fe200080000ff */
[----:B------:R-:W-:Y:S02]  /*4b70*/  UMOV UR12, UR44 ;  /* 0x0000002c000c7c82 */ /* 0x000fe40008000000 */
[----:B------:R-:W-:Y:S01]  /*4b80*/  IMAD.U32 R10, RZ, RZ, UR9 ;  /* 0x00000009ff0a7e24 */ /* 0x000fe2000f8e00ff */
[----:B------:R-:W-:Y:S01]  /*4b90*/  UMOV UR9, UR41 ;  /* 0x0000002900097c82 */ /* 0x000fe20008000000 */
[----:B------:R-:W-:Y:S01]  /*4ba0*/  IMAD.U32 R11, RZ, RZ, UR8 ;  /* 0x00000008ff0b7e24 */ /* 0x000fe2000f8e00ff */
[----:B------:R-:W-:Y:S02]  /*4bb0*/  @!UP2 UIADD3 UR8, UPT, UPT, UR22, 0x200, URZ ;  /* 0x000002001608a890 */ /* 0x000fe4000fffe0ff */
[----:B------:R-:W-:Y:S01]  /*4bc0*/  @!P4 R2UR UR20, R10 ;  /* 0x000000000a14c2ca */ /* 0x000fe200000e0000 */
[----:B------:R-:W-:Y:S01]  /*4bd0*/  UMOV UR13, UR45 ;  /* 0x0000002d000d7c82 */ /* 0x000fe20008000000 */
[----:B------:R-:W-:Y:S11]  /*4be0*/  @!P4 R2UR UR21, R11 ;  /* 0x000000000b15c2ca */ /* 0x000ff600000e0000 */
[----:B------:R-:W-:Y:S02]  /*4bf0*/  @!UPT UIADD3 URZ, UPT, UPT, URZ, URZ, URZ ;  /* 0x000000fffffff290 */ /* 0x000fe4000fffe0ff */
[----:B------:R2:W-:Y:S01]  /*4c00*/  @!UP1 UTMALDG.4D.IM2COL [UR8], [UR20], UR16 ;  /* 0x00000008140093b4 */ /* 0x0005e20008058010 */
[----:B------:R3:W-:Y:S01]  /*4c10*/  @!P4 SYNCS.ARRIVE.TRANS64.RED.A0TR RZ, [UR22+0x60], R0 ;  /* 0x00006000ffffc9a7 */ /* 0x0007e20008300416 */
[----:B------:R-:W-:Y:S01]  /*4c20*/  SYNCS.ARRIVE.TRANS64.RED.A1T0 RZ, [UR31], RZ ;  /* 0x000000ffffff79a7 */ /* 0x000fe2000810041f */
[----:B---3--:R-:W-:Y:S01]  /*4c30*/  @!P4 IMAD.X R0, RZ, RZ, R37, P0 ;  /* 0x000000ffff00c224 */ /* 0x008fe200000e0625 */
[----:B------:R-:W3:Y:S02]  /*4c40*/  SYNCS.PHASECHK.TRANS64.TRYWAIT P2, [UR22+0x88], R16 ;  /* 0x00008810ff0075a7 */ /* 0x000ee40008041116 */
[----:B--23--:R-:W-:Y:S05]  /*4c50*/  @!P2 BRA `(.L_x_73) ;  /* 0x0000006c005ca947 */ /* 0x00cfea0003800000 */
.L_x_202:
        /* <DEDUP_REMOVED lines=14> */
[----:B------:R-:W-:Y:S01]  /*4d40*/  @!UP2 UIADD3 UR8, UPT, UPT, UR22, 0x2200, URZ ;  /* 0x000022001608a890 */ /* 0x000fe2000fffe0ff */
[----:B------:R-:W-:Y:S01]  /*4d50*/  @!P4 IMAD.X R19, RZ, RZ, R37, P0 ;  /* 0x000000ffff13c224 */ /* 0x000fe200000e0625 */
[----:B------:R-:W-:Y:S01]  /*4d60*/  @!P4 R2UR UR20, R10 ;  /* 0x000000000a14c2ca */ /* 0x000fe200000e0000 */
[----:B------:R-:W-:Y:S01]  /*4d70*/  UMOV UR13, UR45 ;  /* 0x0000002d000d7c82 */ /* 0x000fe20008000000 */
[----:B------:R-:W-:Y:S11]  /*4d80*/  @!P4 R2UR UR21, R11 ;  /* 0x000000000b15c2ca */ /* 0x000ff600000e0000 */
[----:B------:R-:W-:Y:S02]  /*4d90*/  @!UPT UIADD3 URZ, UPT, UPT, URZ, URZ, URZ ;  /* 0x000000fffffff290 */ /* 0x000fe4000fffe0ff */
[----:B------:R2:W-:Y:S01]  /*4da0*/  @!UP1 UTMALDG.4D.IM2COL [UR8], [UR20], UR16 ;  /* 0x00000008140093b4 */ /* 0x0005e20008058010 */
[----:B------:R2:W-:Y:S01]  /*4db0*/  @!P4 SYNCS.ARRIVE.TRANS64.RED.A0TR RZ, [UR22+0x68], R0 ;  /* 0x00006800ffffc9a7 */ /* 0x0005e20008300416 */
[----:B------:R-:W-:Y:S01]  /*4dc0*/  SYNCS.ARRIVE.TRANS64.RED.A1T0 RZ, [UR30], RZ ;  /* 0x000000ffffff79a7 */ /* 0x000fe2000810041e */
[----:B------:R-:W3:Y:S02]  /*4dd0*/  SYNCS.PHASECHK.TRANS64.TRYWAIT P2, [UR22+0x90], R16 ;  /* 0x00009010ff0075a7 */ /* 0x000ee40008041116 */
[----:B--23--:R-:W-:Y:S05]  /*4de0*/  @!P2 BRA `(.L_x_74) ;  /* 0x0000006c0010a947 */ /* 0x00cfea0003800000 */
.L_x_204:
[----:B------:R-:W2:Y:S01]  /*4df0*/  LDC.64 R14, c[0x0][0xb10] ;  /* 0x0002c400ff0e7b82 */ /* 0x000ea20000000a00 */
[----:B------:R-:W-:Y:S01]  /*4e00*/  @!P4 R2UR UR9, R38 ;  /* 0x000000002609c2ca */ /* 0x000fe200000e0000 */
[----:B------:R-:W-:Y:S01]  /*4e10*/  VOTEU.ALL UP2, P4 ;  /* 0x0000000000ff7886 */ /* 0x000fe20002040000 */
[----:B------:R-:W-:Y:S01]  /*4e20*/  @!P4 R2UR UR8, R19 ;  /* 0x000000001308c2ca */ /* 0x000fe200000e0000 */
[----:B------:R-:W-:Y:S01]  /*4e30*/  VOTEU.ALL UP1, P4 ;  /* 0x0000000000ff7886 */ /* 0x000fe20002020000 */
[----:B------:R-:W-:Y:S03]  /*4e40*/  @!P4 IMAD.MOV.U32 R19, RZ, RZ, 0x2000 ;  /* 0x00002000ff13c424 */ /* 0x000fe600078e00ff */
[----:B------:R-:W3:Y:S01]  /*4e50*/  LDC.64 R10, c[0x0][0xb18] ;  /* 0x0002c600ff0a7b82 */ /* 0x000ee20000000a00 */
[----:B------:R-:W-:Y:S01]  /*4e60*/  @!UP2 UPRMT UR18, URZ, 0x40, URZ ;  /* 0x00000040ff12a896 */ /* 0x000fe200080000ff */
[----:B------:R-:W-:Y:S01]  /*4e70*/  @P3 SHF.R.U32.HI R28, RZ, 0x10, R29 ;  /* 0x00000010ff1c3819 */ /* 0x000fe2000001161d */
[----:B------:R-:W-:Y:S02]  /*4e80*/  @!UP2 UIADD3 UR10, UPT, UPT, UR42, 0x60, URZ ;  /* 0x000000602a0aa890 */ /* 0x000fe4000fffe0ff */
[----:B------:R-:W-:Y:S03]  /*4e90*/  @!UP2 UPRMT UR16, UR18, 0x5410, URZ ;  /* 0x000054101210a896 */ /* 0x000fe600080000ff */
[----:B------:R-:W4:Y:S01]  /*4ea0*/  @!P1 LDC R0, c[0x0][0xb20] ;  /* 0x0002c800ff009b82 */ /* 0x000f220000000800 */
[----:B------:R-:W-:Y:S01]  /*4eb0*/  UMOV UR11, UR43 ;  /* 0x0000002b000b7c82 */ /* 0x000fe20008000000 */
[----:B------:R-:W-:Y:S01]  /*4ec0*/  IMAD.U32 R38, RZ, RZ, UR9 ;  /* 0x00000009ff267e24 */ /* 0x000fe2000f8e00ff */
[----:B------:R-:W-:Y:S05]  /*4ed0*/  UMOV UR9, UR25 ;  /* 0x0000001900097c82 */ /* 0x000fea0008000000 */
[----:B-1----:R-:W1:Y:S01]  /*4ee0*/  @!P1 LDC R3, c[0x0][0xb0c] ;  /* 0x0002c300ff039b82 */ /* 0x002e620000000800 */
[----:B------:R-:W-:Y:S01]  /*4ef0*/  IMAD.U32 R39, RZ, RZ, UR8 ;  /* 0x00000008ff277e24 */ /* 0x000fe2000f8e00ff */
[----:B------:R-:W-:Y:S01]  /*4f00*/  @!UP2 UIADD3 UR8, UPT, UPT, UR22, 0x4200, URZ ;  /* 0x000042001608a890 */ /* 0x000fe2000fffe0ff */
[----:B------:R-:W-:Y:S01]  /*4f10*/  @!P4 R2UR UR20, R38 ;  /* 0x000000002614c2ca */ /* 0x000fe200000e0000 */
[----:B------:R-:W-:Y:S01]  /*4f20*/  UMOV UR12, UR44 ;  /* 0x0000002c000c7c82 */ /* 0x000fe20008000000 */
[----:B------:R-:W-:Y:S01]  /*4f30*/  UMOV UR13, UR45 ;  /* 0x0000002d000d7c82 */ /* 0x000fe20008000000 */
[----:B------:R-:W-:Y:S02]  /*4f40*/  @!P4 R2UR UR21, R39 ;  /* 0x000000002715c2ca */ /* 0x000fe400000e0000 */
[----:B------:R-:W-:Y:S11]  /*4f50*/  @P3 R2UR UR57, R28 ;  /* 0x000000001c3932ca */ /* 0x000ff600000e0000 */
[----:B------:R1:W-:Y:S01]  /*4f60*/  @!UP1 UTMALDG.4D.IM2COL [UR8], [UR20], UR16 ;  /* 0x00000008140093b4 */ /* 0x0003e20008058010 */
[----:B------:R1:W-:Y:S02]  /*4f70*/  @!P4 SYNCS.ARRIVE.TRANS64.RED.A0TR RZ, [UR22+0x70], R19 ;  /* 0x00007013ffffc9a7 */ /* 0x0003e40008300416 */
[----:B-1----:R-:W-:Y:S01]  /*4f80*/  @!P1 ISETP.NE.AND P2, PT, R3, 0x1, PT ;  /* 0x000000010300980c */ /* 0x002fe20003f45270 */
[C---:B--2---:R-:W-:Y:S01]  /*4f90*/  @!P1 IMAD.HI.U32 R14, R13.reuse, R14, RZ ;  /* 0x0000000e0d0e9227 */ /* 0x044fe200078e00ff */
[----:B---3--:R-:W-:Y:S03]  /*4fa0*/  @!P1 ISETP.NE.AND P0, PT, R10, 0x1, PT ;  /* 0x000000010a00980c */ /* 0x008fe60003f05270 */
[C---:B------:R-:W-:Y:S01]  /*4fb0*/  @!P1 IMAD.HI.U32 R11, R8.reuse, R11, RZ ;  /* 0x0000000b080b9227 */ /* 0x040fe200078e00ff */
[----:B------:R-:W-:Y:S04]  /*4fc0*/  @!P1 SHF.R.U32.HI R14, RZ, R15, R14 ;  /* 0x0000000fff0e9219 */ /* 0x000fe8000001160e */
[----:B----4-:R-:W-:Y:S01]  /*4fd0*/  @!P1 SHF.R.U32.HI R9, RZ, R0, R11 ;  /* 0x00000000ff099219 */ /* 0x010fe2000001160b */
[----:B------:R-:W-:Y:S01]  /*4fe0*/  SYNCS.ARRIVE.TRANS64.RED.A1T0 RZ, [UR23], RZ ;  /* 0x000000ffffff79a7 */ /* 0x000fe20008100417 */
[----:B------:R-:W-:Y:S02]  /*4ff0*/  @!P1 SEL R14, R13, R14, !P2 ;  /* 0x0000000e0d0e9207 */ /* 0x000fe40005000000 */
[----:B------:R-:W-:Y:S01]  /*5000*/  @!P1 SEL R9, R8, R9, !P0 ;  /* 0x0000000908099207 */ /* 0x000fe20004000000 */
[----:B------:R-:W1:Y:S04]  /*5010*/  SYNCS.PHASECHK.TRANS64.TRYWAIT P5, [UR22+0x98], R16 ;  /* 0x00009810ff0075a7 */ /* 0x000e6800080a1116 */
[----:B------:R-:W-:Y:S02]  /*5020*/  @!P1 IMAD.IADD R0, R9, 0x1, -R14 ;  /* 0x0000000109009824 */ /* 0x000fe400078e0a0e */
[----:B------:R-:W-:Y:S02]  /*5030*/  @!P1 IMAD.IADD R9, R14, 0x1, -R9 ;  /* 0x000000010e099824 */ /* 0x000fe400078e0a09 */
[----:B------:R-:W-:Y:S02]  /*5040*/  @!P1 IMAD R13, R0, R3, R13 ;  /* 0x00000003000d9224 */ /* 0x000fe400078e020d */
[----:B------:R-:W-:Y:S01]  /*5050*/  @!P1 IMAD R8, R9, R10, R8 ;  /* 0x0000000a09089224 */ /* 0x000fe200078e0208 */
[----:B-1----:R-:W-:Y:S06]  /*5060*/  @!P5 BRA `(.L_x_75) ;  /* 0x000000680088d947 */ /* 0x002fec0003800000 */
.L_x_206:
[----:B-1----:R-:W-:Y:S01]  /*5070*/  @!P4 IADD3 R3, P0, PT, R36, 0x580, RZ ;  /* 0x000005802403c810 */ /* 0x002fe20007f1e0ff */
[----:B------:R-:W-:Y:S01]  /*5080*/  VOTEU.ALL UP2, P4 ;  /* 0x0000000000ff7886 */ /* 0x000fe20002040000 */
[----:B------:R-:W-:Y:S01]  /*5090*/  VOTEU.ALL UP1, P4 ;  /* 0x0000000000ff7886 */ /* 0x000fe20002020000 */
[----:B------:R-:W-:Y:S01]  /*50a0*/  UMOV UR11, UR43 ;  /* 0x0000002b000b7c82 */ /* 0x000fe20008000000 */
[----:B------:R-:W-:Y:S01]  /*50b0*/  @!P4 R2UR UR9, R3 ;  /* 0x000000000309c2ca */ /* 0x000fe200000e0000 */
[----:B------:R-:W-:Y:S01]  /*50c0*/  @!P4 IMAD.X R0, RZ, RZ, R37, P0 ;  /* 0x000000ffff00c224 */ /* 0x000fe200000e0625 */
[----:B------:R-:W-:Y:S01]  /*50d0*/  @!UP2 UPRMT UR16, URZ, 0x40, URZ ;  /* 0x00000040ff10a896 */ /* 0x000fe200080000ff */
[----:B------:R-:W-:Y:S01]  /*50e0*/  LOP3.LUT R34, R34, 0x1, RZ, 0x3c, !PT ;  /* 0x0000000122227812 */ /* 0x000fe200078e3cff */
[----:B------:R-:W-:Y:S01]  /*50f0*/  @!UP2 UIADD3 UR10, UPT, UPT, UR42, 0x70, URZ ;  /* 0x000000702a0aa890 */ /* 0x000fe2000fffe0ff */
[----:B------:R-:W-:Y:S01]  /*5100*/  IMAD.IADD R16, R8, 0x1, R51 ;  /* 0x0000000108107824 */ /* 0x000fe200078e0233 */
[----:B------:R-:W-:Y:S01]  /*5110*/  @!P4 R2UR UR8, R0 ;  /* 0x000000000008c2ca */ /* 0x000fe200000e0000 */
[----:B------:R-:W-:Y:S01]  /*5120*/  @!UP2 UPRMT UR20, UR16, 0x5410, URZ ;  /* 0x000054101014a896 */ /* 0x000fe200080000ff */
[----:B------:R-:W-:Y:S01]  /*5130*/  IMAD.IADD R19, R13, 0x1, R78 ;  /* 0x000000010d137824 */ /* 0x000fe200078e024e */
[----:B------:R-:W-:Y:S01]  /*5140*/  UMOV UR12, UR44 ;  /* 0x0000002c000c7c82 */ /* 0x000fe20008000000 */
[----:B------:R-:W-:Y:S03]  /*5150*/  UMOV UR13, UR45 ;  /* 0x0000002d000d7c82 */ /* 0x000fe60008000000 */
[----:B------:R-:W-:Y:S01]  /*5160*/  IMAD.U32 R10, RZ, RZ, UR9 ;  /* 0x00000009ff0a7e24 */ /* 0x000fe2000f8e00ff */
[----:B------:R-:W-:Y:S04]  /*5170*/  UMOV UR9, UR17 ;  /* 0x0000001100097c82 */ /* 0x000fe80008000000 */
[----:B------:R-:W-:Y:S01]  /*5180*/  @!P4 R2UR UR18, R10 ;  /* 0x000000000a12c2ca */ /* 0x000fe200000e0000 */
[----:B------:R-:W-:Y:S01]  /*5190*/  IMAD.U32 R11, RZ, RZ, UR8 ;  /* 0x00000008ff0b7e24 */ /* 0x000fe2000f8e00ff */
[----:B------:R-:W-:Y:S04]  /*51a0*/  @!UP2 UIADD3 UR8, UPT, UPT, UR22, 0x6200, URZ ;  /* 0x000062001608a890 */ /* 0x000fe8000fffe0ff */
[----:B------:R-:W-:Y:S11]  /*51b0*/  @!P4 R2UR UR19, R11 ;  /* 0x000000000b13c2ca */ /* 0x000ff600000e0000 */
[----:B------:R-:W-:Y:S02]  /*51c0*/  @!UPT UIADD3 URZ, UPT, UPT, URZ, URZ, URZ ;  /* 0x000000fffffff290 */ /* 0x000fe4000fffe0ff */
[----:B------:R2:W-:Y:S01]  /*51d0*/  @!UP1 UTMALDG.4D.IM2COL [UR8], [UR18], UR20 ;  /* 0x00000008120093b4 */ /* 0x0005e20008058014 */
[----:B------:R2:W-:Y:S01]  /*51e0*/  @!P4 SYNCS.ARRIVE.TRANS64.RED.A0TR RZ, [UR22+0x78], R33 ;  /* 0x00007821ffffc9a7 */ /* 0x0005e20008300416 */
[----:B------:R-:W-:Y:S01]  /*51f0*/  UPLOP3.LUT UP1, UPT, UPT, UPT, UPT, 0x80, 0x8 ;  /* 0x000000000008789c */ /* 0x000fe20003f2f070 */
[----:B------:R-:W-:Y:S01]  /*5200*/  SYNCS.ARRIVE.TRANS64.RED.A1T0 RZ, [UR38], RZ ;  /* 0x000000ffffff79a7 */ /* 0x000fe20008100426 */
[----:B------:R-:W-:Y:S09]  /*5210*/  @P3 BRA `(.L_x_76) ;  /* 0xffffffe800e83947 */ /* 0x000ff2000383ffff */
[----:B------:R-:W1:Y:S02]  /*5220*/  SYNCS.PHASECHK.TRANS64.TRYWAIT P0, [UR22+0x80], R12 ;  /* 0x0000800cff0075a7 */ /* 0x000e640008001116 */
[----:B-1----:R-:W-:Y:S05]  /*5230*/  @!P0 BRA `(.L_x_77) ;  /* 0x00000068002c8947 */ /* 0x002fea0003800000 */
.L_x_208:
[----:B------:R-:W3:Y:S02]  /*5240*/  SYNCS.PHASECHK.TRANS64.TRYWAIT P0, [UR22+0x88], R12 ;  /* 0x0000880cff0075a7 */ /* 0x000ee40008001116 */
[----:B---3--:R-:W-:Y:S05]  /*5250*/  @!P0 BRA `(.L_x_78) ;  /* 0x00000068003c8947 */ /* 0x008fea0003800000 */
.L_x_210:
[----:B------:R-:W3:Y:S01]  /*5260*/  SYNCS.PHASECHK.TRANS64.TRYWAIT P0, [UR22+0x90], R12 ;  /* 0x0000900cff0075a7 */ /* 0x000ee20008001116 */
[----:B------:R-:W-:Y:S01]  /*5270*/  HFMA2 R0, -RZ, RZ, 0, 5.9604644775390625e-08 ;  /* 0x00000001ff007431 */ /* 0x000fe200000001ff */
[----:B---3--:R-:W-:Y:S06]  /*5280*/  @!P0 BRA `(.L_x_79) ;  /* 0x0000006800488947 */ /* 0x008fec0003800000 */
.L_x_212:
[----:B------:R-:W-:Y:S02]  /*5290*/  MOV R2, UR22 ;  /* 0x0000001600027c02 */ /* 0x000fe40008000f00 */
[----:B-1----:R-:W-:-:S07]  /*52a0*/  SHF.L.U32 R3, R0, 0x1f, RZ ;  /* 0x0000001f00037819 */ /* 0x002fce00000006ff */
.L_x_80:
[----:B-1----:R1:W3:Y:S02]  /*52b0*/  SYNCS.PHASECHK.TRANS64.TRYWAIT P0, [R2+URZ+0x98], R3 ;  /* 0x00009803020075a7 */ /* 0x0022e400080011ff */
[----:B---3--:R-:W-:Y:S05]  /*52c0*/  @!P0 NANOSLEEP.SYNCS 0x989680 ;  /* 0x009896800000895d */ /* 0x008fea0003900000 */
[----:B------:R-:W3:Y:S02]  /*52d0*/  @!P0 SYNCS.PHASECHK.TRANS64 P0, [R2+URZ+0x98], R3 ;  /* 0x00009803020085a7 */ /* 0x000ee400080010ff */
[----:B--23--:R-:W-:Y:S05]  /*52e0*/  @P0 EXIT ;  /* 0x000000000000094d */ /* 0x00cfea0003800000 */
[----:B------:R-:W-:Y:S05]  /*52f0*/  BRA `(.L_x_80) ;  /* 0xfffffffc00ec7947 */ /* 0x000fea000383ffff */
.L_x_61:
[----:B------:R-:W-:-:S06]  /*5300*/  UISETP.GE.AND UP1, UPT, UR8, 0x4, UPT ;  /* 0x000000040800788c */ /* 0x000fcc000bf26270 */
[----:B------:R-:W-:-:S13]  /*5310*/  PLOP3.LUT P0, PT, PT, PT, UP1, 0x80, 0x8 ;  /* 0x000000000008781c */ /* 0x000fda0003f0f018 */
[----:B------:R-:W-:Y:S05]  /*5320*/  @!P0 EXIT ;  /* 0x000000000000894d */ /* 0x000fea0003800000 */
[----:B------:R-:W-:Y:S01]  /*5330*/  BAR.SYNC.DEFER_BLOCKING 0x6, 0xa0 ;  /* 0x0182800000007b1d */ /* 0x000fe20000010000 */
[C---:B------:R-:W-:Y:S01]  /*5340*/  IMAD.SHL.U32 R3, R87.reuse, 0x10, RZ ;  /* 0x0000001057037824 */ /* 0x040fe200078e00ff */
[C---:B------:R-:W-:Y:S01]  /*5350*/  LOP3.LUT R88, R87.reuse, 0x60, RZ, 0xc0, !PT ;  /* 0x0000006057587812 */ /* 0x040fe200078ec0ff */
[C---:B------:R-:W-:Y:S01]  /*5360*/  IMAD.SHL.U32 R86, R87.reuse, 0x2, RZ ;  /* 0x0000000257567824 */ /* 0x040fe200078e00ff */
[----:B------:R-:W-:Y:S01]  /*5370*/  CS2R R84, SRZ ;  /* 0x0000000000547805 */ /* 0x000fe2000001ff00 */
[----:B------:R-:W-:Y:S01]  /*5380*/  IMAD.U32 R32, R87, 0x10000, RZ ;  /* 0x0001000057207824 */ /* 0x000fe200078e00ff */
[----:B------:R-:W-:Y:S02]  /*5390*/  UMOV UR50, 0x400 ;  /* 0x0000040000327882 */ /* 0x000fe40000000000 */
[----:B------:R-:W1:Y:S01]  /*53a0*/  LDC R83, c[0x0][0x370] ;  /* 0x0000dc00ff537b82 */ /* 0x000e620000000800 */
[----:B------:R-:W-:Y:S01]  /*53b0*/  ULEA UR50, UR45, UR50, 0x18 ;  /* 0x000000322d327291 */ /* 0x000fe2000f8ec0ff */
[----:B------:R-:W-:Y:S01]  /*53c0*/  LOP3.LUT R7, R3, 0x60, RZ, 0xc0, !PT ;  /* 0x0000006003077812 */ /* 0x000fe200078ec0ff */
[----:B------:R-:W-:Y:S01]  /*53d0*/  IMAD.MOV.U32 R30, RZ, RZ, RZ ;  /* 0x000000ffff1e7224 */ /* 0x000fe200078e00ff */
[----:B------:R-:W-:Y:S01]  /*53e0*/  LOP3.LUT R32, R32, 0x600000, RZ, 0xc0, !PT ;  /* 0x0060000020207812 */ /* 0x000fe200078ec0ff */
[----:B------:R-:W-:Y:S01]  /*53f0*/  UIADD3 UR4, UPT, UPT, UR50, 0x200, URZ ;  /* 0x0000020032047890 */ /* 0x000fe2000fffe0ff */
[----:B------:R-:W-:Y:S01]  /*5400*/  LOP3.LUT R86, R7, 0xc, R86, 0xf8, !PT ;  /* 0x0000000c07567812 */ /* 0x000fe200078ef856 */
[----:B------:R-:W2:Y:S01]  /*5410*/  LDCU.64 UR54, c[0x0][0x348] ;  /* 0x00006900ff3677ac */ /* 0x000ea20008000a00 */
[----:B------:R-:W4:Y:S02]  /*5420*/  LDC R28, c[0x0][0xb0c] ;  /* 0x0002c300ff1c7b82 */ /* 0x000f240000000800 */
[----:B------:R-:W-:Y:S01]  /*5430*/  LOP3.LUT R86, R86, 0x790, R3, 0xf8, !PT ;  /* 0x0000079056567812 */ /* 0x000fe200078ef803 */
[----:B------:R-:W-:Y:S01]  /*5440*/  IMAD.U32 R81, RZ, RZ, UR4 ;  /* 0x00000004ff517e24 */ /* 0x000fe2000f8e00ff */
[C---:B------:R-:W-:Y:S01]  /*5450*/  LOP3.LUT R3, R87.reuse, 0x2, RZ, 0xc0, !PT ;  /* 0x0000000257037812 */ /* 0x040fe200078ec0ff */
[----:B------:R-:W1:Y:S01]  /*5460*/  LDCU.64 UR36, c[0x0][0x888] ;  /* 0x00011100ff2477ac */ /* 0x000e620008000a00 */
[----:B------:R-:W-:Y:S01]  /*5470*/  LOP3.LUT R87, R87, 0x4, RZ, 0xc0, !PT ;  /* 0x0000000457577812 */ /* 0x000fe200078ec0ff */
[----:B------:R-:W-:Y:S01]  /*5480*/  IMAD R86, R86, 0x4, R81 ;  /* 0x0000000456567824 */ /* 0x000fe200078e0251 */
[----:B------:R-:W1:Y:S01]  /*5490*/  LDC R80, c[0x0][0xb20] ;  /* 0x0002c800ff507b82 */ /* 0x000e620000000800 */
[----:B------:R-:W3:Y:S01]  /*54a0*/  LDS R4, [UR50+0x100] ;  /* 0x00010032ff047984 */ /* 0x000ee20008000800 */
[----:B------:R-:W1:Y:S01]  /*54b0*/  LDCU.64 UR38, c[0x0][0x890] ;  /* 0x00011200ff2677ac */ /* 0x000e620008000a00 */
[----:B------:R-:W-:-:S02]  /*54c0*/  IMAD R92, R3, -0x10, R86 ;  /* 0xfffffff0035c7824 */ /* 0x000fc400078e0256 */
[----:B------:R-:W-:Y:S01]  /*54d0*/  IMAD R90, R87, -0x10, R86 ;  /* 0xfffffff0575a7824 */ /* 0x000fe200078e0256 */
[----:B------:R-:W1:Y:S02]  /*54e0*/  LDCU.64 UR46, c[0x0][0xa90] ;  /* 0x00015200ff2e77ac */ /* 0x000e640008000a00 */
[----:B------:R-:W1:Y:S01]  /*54f0*/  LDC R27, c[0x0][0xb30] ;  /* 0x0002cc00ff1b7b82 */ /* 0x000e620000000800 */
[----:B------:R-:W-:Y:S01]  /*5500*/  UMOV UR52, URZ ;  /* 0x000000ff00347c82 */ /* 0x000fe20008000000 */
[----:B------:R-:W-:-:S06]  /*5510*/  UMOV UR56, URZ ;  /* 0x000000ff00387c82 */ /* 0x000fcc0008000000 */
[----:B------:R-:W1:Y:S08]  /*5520*/  LDC.64 R72, c[0x0][0xb10] ;  /* 0x0002c400ff487b82 */ /* 0x000e700000000a00 */
[----:B------:R-:W1:Y:S08]  /*5530*/  LDC.64 R24, c[0x0][0xb18] ;  /* 0x0002c600ff187b82 */ /* 0x000e700000000a00 */
[----:B------:R-:W1:Y:S08]  /*5540*/  LDC.64 R22, c[0x0][0xb28] ;  /* 0x0002ca00ff167b82 */ /* 0x000e700000000a00 */
[----:B------:R-:W1:Y:S01]  /*5550*/  LDC.64 R70, c[0x0][0x8b0] ;  /* 0x00022c00ff467b82 */ /* 0x000e620000000a00 */
[C---:B---3--:R-:W-:Y:S01]  /*5560*/  VIADD R5, R4.reuse, 0x80 ;  /* 0x0000008004057836 */ /* 0x048fe20000000000 */
[----:B------:R-:W-:-:S04]  /*5570*/  LOP3.LUT R4, R4, 0xffff, RZ, 0xc0, !PT ;  /* 0x0000ffff04047812 */ /* 0x000fc800078ec0ff */
[----:B------:R-:W-:Y:S02]  /*5580*/  LOP3.LUT R5, R5, 0xffff, RZ, 0xc0, !PT ;  /* 0x0000ffff05057812 */ /* 0x000fe400078ec0ff */
[----:B------:R-:W3:Y:S03]  /*5590*/  LDC.64 R68, c[0x0][0x8a8] ;  /* 0x00022a00ff447b82 */ /* 0x000ee60000000a00 */
[----:B------:R1:W-:Y:S05]  /*55a0*/  STL.64 [R1], R4 ;  /* 0x0000000401007387 */ /* 0x0003ea0000100a00 */
[----:B------:R-:W1:Y:S08]  /*55b0*/  LDC.64 R76, c[0x0][0xa80] ;  /* 0x0002a000ff4c7b82 */ /* 0x000e700000000a00 */
[----:B------:R-:W1:Y:S08]  /*55c0*/  LDC.64 R74, c[0x0][0xa88] ;  /* 0x0002a200ff4a7b82 */ /* 0x000e700000000a00 */
[----:B--2-4-:R-:W1:Y:S02]  /*55d0*/  LDC R82, c[0x0][0x374] ;  /* 0x0000dd00ff527b82 */ /* 0x014e640000000800 */
.L_x_156:
[----:B------:R-:W-:Y:S04]  /*55e0*/  SHF.L.U32 R3, R84, 0x1f, RZ ;  /* 0x0000001f54037819 */ /* 0x000fe800000006ff */
[----:B------:R-:W2:Y:S02]  /*55f0*/  SYNCS.PHASECHK.TRANS64.TRYWAIT P0, [UR50+0xb0], R3 ;  /* 0x0000b003ff0075a7 */ /* 0x000ea40008001132 */
[----:B--23--:R-:W-:Y:S05]  /*5600*/  @!P0 BRA `(.L_x_81) ;  /* 0x0000006400808947 */ /* 0x00cfea0003800000 */
.L_x_214:
[----:B------:R-:W4:Y:S01]  /*5610*/  LDC.64 R12, c[0x0][0xb10] ;  /* 0x0002c400ff0c7b82 */ /* 0x000f220000000a00 */
[----:B------:R-:W3:Y:S01]  /*5620*/  LDS.128 R36, [UR50+0xf0] ;  /* 0x0000f032ff247984 */ /* 0x000ee20008000c00 */
[----:B------:R-:W-:Y:S01]  /*5630*/  UIADD3 UR4, UPT, UPT, UR50, 0xb8, URZ ;  /* 0x000000b832047890 */ /* 0x000fe2000fffe0ff */
[----:B--2---:R-:W-:Y:S01]  /*5640*/  IMAD R0, R30, 0x4, R1 ;  /* 0x000000041e007824 */ /* 0x004fe200078e0201 */
[----:B-1----:R-:W-:Y:S04]  /*5650*/  ISETP.NE.AND P1, PT, R27, 0x1, PT ;  /* 0x000000011b00780c */ /* 0x002fe80003f25270 */
[----:B------:R-:W1:Y:S01]  /*5660*/  LDC.64 R10, c[0x0][0xb18] ;  /* 0x0002c600ff0a7b82 */ /* 0x000e620000000a00 */
[----:B------:R-:W-:Y:S01]  /*5670*/  UPRMT UR4, URZ, 0x654, UR4 ;  /* 0x00000654ff047896 */ /* 0x000fe20008000004 */
[----:B------:R-:W-:Y:S01]  /*5680*/  ISETP.GE.AND P0, PT, R26, 0x1, PT ;  /* 0x000000011a00780c */ /* 0x000fe20003f06270 */
[----:B------:R-:W-:Y:S01]  /*5690*/  @!PT LDS RZ, [RZ] ;  /* 0x00000000fffff984 */ /* 0x000fe20000000800 */
[----:B------:R-:W-:Y:S01]  /*56a0*/  @!PT LDS RZ, [RZ] ;  /* 0x00000000fffff984 */ /* 0x000fe20000000800 */
[----:B------:R-:W-:Y:S01]  /*56b0*/  @!PT LDS RZ, [RZ] ;  /* 0x00000000fffff984 */ /* 0x000fe20000000800 */
[----:B------:R-:W-:Y:S01]  /*56c0*/  @!PT LDS RZ, [RZ] ;  /* 0x00000000fffff984 */ /* 0x000fe20000000800 */
[----:B------:R2:W-:Y:S06]  /*56d0*/  MEMBAR.ALL.CTA ;  /* 0x0000000000007992 */ /* 0x0005ec0000008000 */
[----:B--2---:R-:W2:Y:S01]  /*56e0*/  FENCE.VIEW.ASYNC.S ;  /* 0x00000000000073c6 */ /* 0x004ea20000000000 */
[----:B------:R-:W1:Y:S08]  /*56f0*/  @!P1 LDC R14, c[0x0][0xb20] ;  /* 0x0002c800ff0e9b82 */ /* 0x000e700000000800 */
[----:B------:R-:W1:Y:S01]  /*5700*/  @!P1 LDC R9, c[0x0][0xb0c] ;  /* 0x0002c300ff099b82 */ /* 0x000e620000000800 */
[----:B--2---:R-:W-:Y:S01]  /*5710*/  SYNCS.ARRIVE.TRANS64.RED.A1T0 RZ, [UR4], RZ ;  /* 0x000000ffffff79a7 */ /* 0x004fe20008100404 */
[----:B------:R2:W5:Y:S01]  /*5720*/  LDL R17, [R0] ;  /* 0x0000000000117983 */ /* 0x0005620000100800 */
[----:B---3--:R-:W-:Y:S04]  /*5730*/  LOP3.LUT P4, RZ, R38, 0x1, RZ, 0xc0, !PT ;  /* 0x0000000126ff7812 */ /* 0x008fe8000788c0ff */
[----:B------:R-:W-:Y:S09]  /*5740*/  P2R R91, PR, RZ, 0x10 ;  /* 0x00000010ff5b7803 */ /* 0x000ff20000000000 */
[----:B------:R-:W-:Y:S02]  /*5750*/  @P4 MOV R31, R36 ;  /* 0x00000024001f4202 */ /* 0x000fe40000000f00 */
[----:B------:R-:W-:Y:S01]  /*5760*/  @P4 LOP3.LUT R29, R37, 0xffff, RZ, 0xc0, !PT ;  /* 0x0000ffff251d4812 */ /* 0x000fe200078ec0ff */
[----:B--2-4-:R-:W-:Y:S06]  /*5770*/  @!P0 BRA `(.L_x_82) ;  /* 0x0000000000a48947 */ /* 0x014fec0003800000 */
[----:B------:R-:W-:Y:S01]  /*5780*/  IMAD.HI.U32 R21, R82, R25, RZ ;  /* 0x0000001952157227 */ /* 0x000fe200078e00ff */
[----:B------:R-:W-:Y:S02]  /*5790*/  ISETP.NE.AND P0, PT, R24, 0x1, PT ;  /* 0x000000011800780c */ /* 0x000fe40003f05270 */
[----:B------:R-:W-:Y:S01]  /*57a0*/  ISETP.NE.AND P2, PT, R26, 0x1, PT ;  /* 0x000000011a00780c */ /* 0x000fe20003f45270 */
[----:B------:R-:W-:Y:S01]  /*57b0*/  IMAD.HI.U32 R18, R83, R72, RZ ;  /* 0x0000004853127227 */ /* 0x000fe200078e00ff */
[----:B------:R-:W-:Y:S02]  /*57c0*/  SHF.R.U32.HI R21, RZ, R80, R21 ;  /* 0x00000050ff157219 */ /* 0x000fe40000011615 */
[----:B------:R-:W-:Y:S01]  /*57d0*/  ISETP.NE.AND P3, PT, R28, 0x1, PT ;  /* 0x000000011c00780c */ /* 0x000fe20003f65270 */
[----:B------:R-:W-:Y:S01]  /*57e0*/  IMAD.HI.U32 R34, R31, R72, RZ ;  /* 0x000000481f227227 */ /* 0x000fe200078e00ff */
[----:B------:R-:W-:Y:S02]  /*57f0*/  SHF.R.U32.HI R18, RZ, R73, R18 ;  /* 0x00000049ff127219 */ /* 0x000fe40000011612 */
[----:B------:R-:W-:Y:S01]  /*5800*/  SEL R3, R82, R21, !P0 ;  /* 0x0000001552037207 */ /* 0x000fe20004000000 */
[----:B------:R-:W-:Y:S01]  /*5810*/  IMAD.HI.U32 R21, R29, R25, RZ ;  /* 0x000000191d157227 */ /* 0x000fe200078e00ff */
[----:B------:R-:W-:Y:S02]  /*5820*/  SEL R7, R83, R18, !P3 ;  /* 0x0000001253077207 */ /* 0x000fe40005800000 */
[----:B------:R-:W-:Y:S01]  /*5830*/  SHF.R.U32.HI R34, RZ, R73, R34 ;  /* 0x00000049ff227219 */ /* 0x000fe20000011622 */
[-C--:B------:R-:W-:Y:S04]  /*5840*/  IMAD.HI.U32 R18, R3, R22.reuse, RZ ;  /* 0x0000001603127227 */ /* 0x080fe800078e00ff */
[----:B------:R-:W-:Y:S01]  /*5850*/  IMAD.HI.U32 R20, R7, R22, RZ ;  /* 0x0000001607147227 */ /* 0x000fe200078e00ff */
[-C--:B------:R-:W-:Y:S02]  /*5860*/  @P2 SHF.R.U32.HI R3, RZ, R23.reuse, R18 ;  /* 0x00000017ff032219 */ /* 0x080fe40000011612 */
[----:B------:R-:W-:Y:S02]  /*5870*/  SHF.R.U32.HI R18, RZ, R80, R21 ;  /* 0x00000050ff127219 */ /* 0x000fe40000011615 */
[----:B------:R-:W-:Y:S01]  /*5880*/  @P2 SHF.R.U32.HI R7, RZ, R23, R20 ;  /* 0x00000017ff072219 */ /* 0x000fe20000011614 */
[C---:B------:R-:W-:Y:S01]  /*5890*/  IMAD R2, R26.reuse, R3, RZ ;  /* 0x000000031a027224 */ /* 0x040fe200078e02ff */
[----:B------:R-:W-:Y:S02]  /*58a0*/  SEL R5, R29, R18, !P0 ;  /* 0x000000121d057207 */ /* 0x000fe40004000000 */
[----:B------:R-:W-:Y:S01]  /*58b0*/  SEL R3, R31, R34, !P3 ;  /* 0x000000221f037207 */ /* 0x000fe20005800000 */
[----:B------:R-:W-:Y:S01]  /*58c0*/  IMAD R4, R26, R7, RZ ;  /* 0x000000071a047224 */ /* 0x000fe200078e02ff */
[C---:B------:R-:W-:Y:S01]  /*58d0*/  ISETP.GE.AND P0, PT, R5.reuse, R2, PT ;  /* 0x000000020500720c */ /* 0x040fe20003f06270 */
[----:B------:R-:W-:Y:S03]  /*58e0*/  IMAD.HI.U32 R6, R5, R22, RZ ;  /* 0x0000001605067227 */ /* 0x000fe600078e00ff */
[----:B------:R-:W-:Y:S01]  /*58f0*/  ISETP.GE.OR P0, PT, R3, R4, P0 ;  /* 0x000000040300720c */ /* 0x000fe20000706670 */
[----:B------:R-:W-:Y:S01]  /*5900*/  IMAD.MOV R4, RZ, RZ, -R3 ;  /* 0x000000ffff047224 */ /* 0x000fe200078e0a03 */
[-C--:B------:R-:W-:Y:S03]  /*5910*/  SHF.R.U32.HI R6, RZ, R23.reuse, R6 ;  /* 0x00000017ff067219 */ /* 0x080fe60000011606 */
[----:B------:R-:W-:Y:S01]  /*5920*/  IMAD R31, R28, R4, R31 ;  /* 0x000000041c1f7224 */ /* 0x000fe200078e021f */
[----:B------:R-:W-:Y:S05]  /*5930*/  SEL R15, R5, R6, !P2 ;  /* 0x00000006050f7207 */ /* 0x000fea0005000000 */
[----:B------:R-:W-:Y:S02]  /*5940*/  IMAD.MOV R6, RZ, RZ, -R15 ;  /* 0x000000ffff067224 */ /* 0x000fe400078e0a0f */
[C---:B------:R-:W-:Y:S04]  /*5950*/  @!P0 IMAD.HI.U32 R2, R3.reuse, R22, RZ ;  /* 0x0000001603028227 */ /* 0x040fe800078e00ff */
[----:B------:R-:W-:Y:S01]  /*5960*/  IMAD R6, R26, R6, R5 ;  /* 0x000000061a067224 */ /* 0x000fe200078e0205 */
[----:B------:R-:W-:Y:S04]  /*5970*/  @!P0 SHF.R.U32.HI R2, RZ, R23, R2 ;  /* 0x00000017ff028219 */ /* 0x000fe80000011602 */
[----:B------:R-:W-:Y:S02]  /*5980*/  @!P0 SEL R0, R3, R2, !P2 ;  /* 0x0000000203008207 */ /* 0x000fe40005000000 */
[----:B------:R-:W-:Y:S02]  /*5990*/  IADD3 R2, PT, PT, -R5, RZ, RZ ;  /* 0x000000ff05027210 */ /* 0x000fe40007ffe1ff */
[----:B------:R-:W-:Y:S01]  /*59a0*/  @!P0 IADD3 R8, PT, PT, R15, -R0, RZ ;  /* 0x800000000f088210 */ /* 0x000fe20007ffe0ff */
[----:B------:R-:W-:Y:S02]  /*59b0*/  @!P0 IMAD R0, R7, R6, R0 ;  /* 0x0000000607008224 */ /* 0x000fe400078e0200 */
[----:B------:R-:W-:Y:S02]  /*59c0*/  IMAD R29, R24, R2, R29 ;  /* 0x00000002181d7224 */ /* 0x000fe400078e021d */
[----:B------:R-:W-:Y:S02]  /*59d0*/  @!P0 IMAD R5, R8, R26, R3 ;  /* 0x0000001a08058224 */ /* 0x000fe400078e0203 */
[----:B------:R-:W-:Y:S04]  /*59e0*/  @!P0 IMAD.MOV.U32 R3, RZ, RZ, R0 ;  /* 0x000000ffff038224 */ /* 0x000fe800078e0000 */
[----:B------:R-:W-:Y:S02]  /*59f0*/  IMAD R31, R3, R28, R31 ;  /* 0x0000001c031f7224 */ /* 0x000fe400078e021f */
[----:B------:R-:W-:Y:S07]  /*5a00*/  IMAD R29, R5, R24, R29 ;  /* 0x00000018051d7224 */ /* 0x000fee00078e021d */
.L_x_82:
[----:B-1----:R-:W-:Y:S01]  /*5a10*/  @!P1 ISETP.NE.AND P0, PT, R10, 0x1, PT ;  /* 0x000000010a00980c */ /* 0x002fe20003f05270 */
[----:B------:R-:W-:Y:S01]  /*5a20*/  @!P1 IMAD.HI.U32 R3, R29, R11, RZ ;  /* 0x0000000b1d039227 */ /* 0x000fe200078e00ff */
[----:B------:R-:W-:Y:S01]  /*5a30*/  R2UR UR41, R16 ;  /* 0x00000000102972ca */ /* 0x000fe200000e0000 */
[----:B------:R-:W-:Y:S01]  /*5a40*/  BSSY.RECONVERGENT B6, `(.L_x_83) ;  /* 0x000002f000067945 */ /* 0x000fe20003800200 */
[----:B------:R-:W-:Y:S01]  /*5a50*/  @!P1 ISETP.NE.AND P2, PT, R9, 0x1, PT ;  /* 0x000000010900980c */ /* 0x000fe20003f45270 */
[----:B------:R-:W-:Y:S01]  /*5a60*/  @!P1 IMAD.HI.U32 R0, R31, R12, RZ ;  /* 0x0000000c1f009227 */ /* 0x000fe200078e00ff */
[----:B------:R-:W-:Y:S02]  /*5a70*/  @!P1 SHF.R.U32.HI R2, RZ, R14, R3 ;  /* 0x0000000eff029219 */ /* 0x000fe40000011603 */
[----:B------:R-:W-:Y:S02]  /*5a80*/  @P4 SHF.R.U32.HI R36, RZ, 0x10, R37 ;  /* 0x00000010ff244819 */ /* 0x000fe40000011625 */
[----:B------:R-:W-:Y:S02]  /*5a90*/  @!P1 SEL R2, R29, R2, !P0 ;  /* 0x000000021d029207 */ /* 0x000fe40004000000 */
[----:B------:R-:W-:Y:S02]  /*5aa0*/  @!P1 SHF.R.U32.HI R0, RZ, R13, R0 ;  /* 0x0000000dff009219 */ /* 0x000fe40000011600 */
[----:B------:R-:W-:Y:S01]  /*5ab0*/  LOP3.LUT P0, RZ, R81, 0x1b0, RZ, 0xc0, !PT ;  /* 0x000001b051ff7812 */ /* 0x000fe2000780c0ff */
[----:B------:R-:W-:Y:S01]  /*5ac0*/  USHF.L.U32 UR41, UR41, 0x7, URZ ;  /* 0x0000000729297899 */ /* 0x000fe200080006ff */
[----:B------:R-:W-:Y:S02]  /*5ad0*/  @!P1 SEL R3, R31, R0, !P2 ;  /* 0x000000001f039207 */ /* 0x000fe40005000000 */
[----:B------:R-:W-:Y:S03]  /*5ae0*/  @P4 R2UR UR51, R36 ;  /* 0x00000000243342ca */ /* 0x000fe600000e0000 */
[----:B------:R-:W-:Y:S02]  /*5af0*/  @!P1 IMAD.IADD R0, R2, 0x1, -R3 ;  /* 0x0000000102009824 */ /* 0x000fe400078e0a03 */
[----:B------:R-:W-:Y:S02]  /*5b00*/  @!P1 IMAD.IADD R2, R3, 0x1, -R2 ;  /* 0x0000000103029824 */ /* 0x000fe400078e0a02 */
[----:B------:R-:W-:Y:S02]  /*5b10*/  @!P1 IMAD R31, R0, R9, R31 ;  /* 0x00000009001f9224 */ /* 0x000fe400078e021f */
[----:B------:R-:W-:Y:S01]  /*5b20*/  @!P1 IMAD R29, R2, R10, R29 ;  /* 0x0000000a021d9224 */ /* 0x000fe200078e021d */
[----:B------:R-:W-:Y:S06]  /*5b30*/  @!P0 BRA `(.L_x_84) ;  /* 0x00000000007c8947 */ /* 0x000fec0003800000 */
[----:B------:R-:W1:Y:S01]  /*5b40*/  LDCU.64 UR8, c[0x4][0x80] ;  /* 0x01001000ff0877ac */ /* 0x000e620008000a00 */
[----:B------:R-:W-:Y:S01]  /*5b50*/  MOV R2, 0x0 ;  /* 0x0000000000027802 */ /* 0x000fe20000000f00 */
[----:B------:R-:W-:Y:S02]  /*5b60*/  HFMA2 R12, -RZ, RZ, 0, 5.9604644775390625e-08 ;  /* 0x00000001ff0c7431 */ /* 0x000fe400000001ff */
[----:B------:R-:W-:Y:S01]  /*5b70*/  IMAD.MOV.U32 R8, RZ, RZ, 0x70 ;  /* 0x00000070ff087424 */ /* 0x000fe200078e00ff */
[----:B------:R2:W3:Y:S01]  /*5b80*/  LDC.64 R14, c[0x4][R2] ;  /* 0x01000000020e7b82 */ /* 0x0004e20000000a00 */
[----:B------:R-:W4:Y:S01]  /*5b90*/  LDCU.64 UR6, c[0x4][0x88] ;  /* 0x01001100ff0677ac */ /* 0x000f220008000a00 */
[----:B------:R-:W-:Y:S01]  /*5ba0*/  IMAD.MOV.U32 R13, RZ, RZ, RZ ;  /* 0x000000ffff0d7224 */ /* 0x000fe200078e00ff */
[----:B------:R-:W2:Y:S01]  /*5bb0*/  LDCU.64 UR4, c[0x4][0x8] ;  /* 0x01000100ff0477ac */ /* 0x000ea20008000a00 */
[----:B-1----:R-:W-:Y:S01]  /*5bc0*/  MOV R5, UR9 ;  /* 0x0000000900057c02 */ /* 0x002fe20008000f00 */
[----:B------:R-:W-:Y:S01]  /*5bd0*/  IMAD.U32 R4, RZ, RZ, UR8 ;  /* 0x00000008ff047e24 */ /* 0x000fe2000f8e00ff */
[----:B----4-:R-:W-:Y:S01]  /*5be0*/  MOV R7, UR7 ;  /* 0x0000000700077c02 */ /* 0x010fe20008000f00 */
[----:B------:R-:W-:Y:S01]  /*5bf0*/  IMAD.U32 R6, RZ, RZ, UR6 ;  /* 0x00000006ff067e24 */ /* 0x000fe2000f8e00ff */
[----:B--2---:R-:W-:Y:S01]  /*5c00*/  MOV R11, UR5 ;  /* 0x00000005000b7c02 */ /* 0x004fe20008000f00 */
[----:B------:R-:W-:Y:S02]  /*5c10*/  IMAD.U32 R10, RZ, RZ, UR4 ;  /* 0x00000004ff0a7e24 */ /* 0x000fe4000f8e00ff */
[----:B------:R-:W-:Y:S07]  /*5c20*/  LEPC R20, `(.L_x_85) ;  /* 0x000000001014794e */ /* 0x000fee0000000000 */
[----:B---3-5:R-:W-:Y:S05]  /*5c30*/  CALL.ABS.NOINC R14 ;  /* 0x000000000e007343 */ /* 0x028fea0003c00000 */
.L_x_85:
[----:B------:R-:W1:Y:S01]  /*5c40*/  LDCU.64 UR8, c[0x4][0x80] ;  /* 0x01001000ff0877ac */ /* 0x000e620008000a00 */
[----:B------:R-:W2:Y:S01]  /*5c50*/  LDC.64 R2, c[0x4][R2] ;  /* 0x0100000002027b82 */ /* 0x000ea20000000a00 */
[----:B------:R-:W-:Y:S02]  /*5c60*/  HFMA2 R12, -RZ, RZ, 0, 5.9604644775390625e-08 ;  /* 0x00000001ff0c7431 */ /* 0x000fe400000001ff */
[----:B------:R-:W-:Y:S02]  /*5c70*/  IMAD.MOV.U32 R8, RZ, RZ, 0x70 ;  /* 0x00000070ff087424 */ /* 0x000fe400078e00ff */
[----:B------:R-:W-:Y:S01]  /*5c80*/  IMAD.MOV.U32 R13, RZ, RZ, RZ ;  /* 0x000000ffff0d7224 */ /* 0x000fe200078e00ff */
[----:B------:R-:W3:Y:S01]  /*5c90*/  LDCU.64 UR6, c[0x4][0x88] ;  /* 0x01001100ff0677ac */ /* 0x000ee20008000a00 */
[----:B------:R-:W4:Y:S01]  /*5ca0*/  LDCU.64 UR4, c[0x4][0x8] ;  /* 0x01000100ff0477ac */ /* 0x000f220008000a00 */
[----:B-1----:R-:W-:Y:S02]  /*5cb0*/  MOV R4, UR8 ;  /* 0x0000000800047c02 */ /* 0x002fe40008000f00 */
[----:B------:R-:W-:Y:S02]  /*5cc0*/  MOV R5, UR9 ;  /* 0x0000000900057c02 */ /* 0x000fe40008000f00 */
[----:B---3--:R-:W-:Y:S01]  /*5cd0*/  MOV R7, UR7 ;  /* 0x0000000700077c02 */ /* 0x008fe20008000f00 */
[----:B------:R-:W-:Y:S01]  /*5ce0*/  IMAD.U32 R6, RZ, RZ, UR6 ;  /* 0x00000006ff067e24 */ /* 0x000fe2000f8e00ff */
[----:B----4-:R-:W-:Y:S01]  /*5cf0*/  MOV R11, UR5 ;  /* 0x00000005000b7c02 */ /* 0x010fe20008000f00 */
[----:B------:R-:W-:Y:S02]  /*5d00*/  IMAD.U32 R10, RZ, RZ, UR4 ;  /* 0x00000004ff0a7e24 */ /* 0x000fe4000f8e00ff */
[----:B------:R-:W-:Y:S07]  /*5d10*/  LEPC R20, `(.L_x_84) ;  /* 0x000000001014794e */ /* 0x000fee0000000000 */
[----:B--2---:R-:W-:Y:S05]  /*5d20*/  CALL.ABS.NOINC R2 ;  /* 0x0000000002007343 */ /* 0x004fea0003c00000 */
.L_x_84:
[----:B------:R-:W-:Y:S05]  /*5d30*/  BSYNC.RECONVERGENT B6 ;  /* 0x0000000000067941 */ /* 0x000fea0003800200 */
.L_x_83:
[----:B------:R-:W-:Y:S01]  /*5d40*/  ISETP.NE.U32.AND P4, PT, R70, RZ, PT ;  /* 0x000000ff4600720c */ /* 0x000fe20003f85070 */
[----:B------:R-:W-:Y:S01]  /*5d50*/  UISETP.NE.AND UP2, UPT, UR53, URZ, UPT ;  /* 0x000000ff3500728c */ /* 0x000fe2000bf45270 */
[----:B------:R-:W-:Y:S01]  /*5d60*/  ISETP.NE.U32.AND P2, PT, RZ, UR36, PT ;  /* 0x00000024ff007c0c */ /* 0x000fe2000bf45070 */
[----:B------:R-:W-:Y:S01]  /*5d70*/  UISETP.NE.U32.AND UP1, UPT, UR38, URZ, UPT ;  /* 0x000000ff2600728c */ /* 0x000fe2000bf25070 */
[----:B------:R-:W-:Y:S01]  /*5d80*/  ISETP.NE.AND.EX P4, PT, R71, RZ, PT, P4 ;  /* 0x000000ff4700720c */ /* 0x000fe20003f85340 */
[----:B------:R-:W-:Y:S01]  /*5d90*/  UPLOP3.LUT UP0, UPT, UPT, UPT, UPT, 0x40, 0x4 ;  /* 0x000000000004789c */ /* 0x000fe20003f0e870 */
[----:B------:R-:W-:Y:S01]  /*5da0*/  ISETP.NE.AND.EX P2, PT, RZ, UR37, PT, P2 ;  /* 0x00000025ff007c0c */ /* 0x000fe2000bf45320 */
[----:B------:R-:W-:Y:S01]  /*5db0*/  UISETP.NE.AND.EX UP1, UPT, UR39, URZ, UPT, UP1 ;  /* 0x000000ff2700728c */ /* 0x000fe2000bf25310 */
[----:B------:R-:W-:Y:S04]  /*5dc0*/  PLOP3.LUT P1, PT, PT, PT, UP2, 0x80, 0x8 ;  /* 0x000000000008781c */ /* 0x000fe80003f2f028 */
[----:B------:R-:W-:Y:S06]  /*5dd0*/  @UP2 UPLOP3.LUT UP0, UPT, UPT, UPT, UP1, 0x80, 0x8 ;  /* 0x000000000008289c */ /* 0x000fec0003f0f010 */
[----:B------:R-:W-:Y:S01]  /*5de0*/  PLOP3.LUT P0, PT, PT, PT, UP0, 0x80, 0x8 ;  /* 0x000000000008781c */ /* 0x000fe20003f0f008 */
[----:B------:R-:W-:Y:S01]  /*5df0*/  @!UPT UIADD3 URZ, UPT, UPT, URZ, URZ, URZ ;  /* 0x000000fffffff290 */ /* 0x000fe2000fffe0ff */
[----:B------:R-:W-:Y:S11]  /*5e00*/  BRA.U !UP1, `(.L_x_86) ;  /* 0x0000000109387547 */ /* 0x000ff6000b800000 */
[----:B------:R-:W-:Y:S01]  /*5e10*/  UISETP.NE.U32.AND UP0, UPT, UR36, URZ, UPT ;  /* 0x000000ff2400728c */ /* 0x000fe2000bf05070 */
[----:B------:R-:W-:Y:S02]  /*5e20*/  HFMA2 R0, -RZ, RZ, 0, 5.9604644775390625e-08 ;  /* 0x00000001ff007431 */ /* 0x000fe400000001ff */
[----:B------:R-:W-:Y:S01]  /*5e30*/  IMAD.MOV.U32 R79, RZ, RZ, 0x1 ;  /* 0x00000001ff4f7424 */ /* 0x000fe200078e00ff */
[----:B------:R-:W-:Y:S06]  /*5e40*/  UISETP.NE.AND.EX UP0, UPT, UR37, URZ, UPT, UP0 ;  /* 0x000000ff2500728c */ /* 0x000fec000bf05300 */
[----:B------:R-:W-:Y:S05]  /*5e50*/  PLOP3.LUT P3, PT, PT, PT, UP0, 0x80, 0x8 ;  /* 0x000000000008781c */ /* 0x000fea0003f6f008 */
[----:B------:R-:W1:Y:S01]  /*5e60*/  @UP0 LDCU.64 UR6, c[0x0][0x888] ;  /* 0x00011100ff0607ac */ /* 0x000e620008000a00 */
[----:B------:R-:W-:Y:S07]  /*5e70*/  @UP0 UIMAD UR4, UR57, UR38, URZ ;  /* 0x00000026390402a4 */ /* 0x000fee000f8e02ff */
[----:B------:R-:W-:Y:S01]  /*5e80*/  @!P3 PRMT R79, R0, 0x7610, R79 ;  /* 0x00007610004fb816 */ /* 0x000fe2000000004f */
[----:B-1----:R-:W-:Y:S03]  /*5e90*/  @UP0 UIMAD.WIDE UR6, UR4, 0x4, UR6 ;  /* 0x00000004040608a5 */ /* 0x002fe6000f8e0206 */
[----:B------:R-:W1:Y:S03]  /*5ea0*/  @!UP0 LDCU UR4, c[0x0][0x880] ;  /* 0x00011000ff0487ac */ /* 0x000e660008000800 */
[----:B------:R-:W-:Y:S01]  /*5eb0*/  IMAD.U32 R2, RZ, RZ, UR6 ;  /* 0x00000006ff027e24 */ /* 0x000fe2000f8e00ff */
[----:B------:R-:W-:Y:S05]  /*5ec0*/  MOV R3, UR7 ;  /* 0x0000000700037c02 */ /* 0x000fea0008000f00 */
[----:B-----5:R2:W5:Y:S02]  /*5ed0*/  @P3 LDG.E R35, desc[UR48][R2.64] ;  /* 0x0000003002233981 */ /* 0x020564000c1e1900 */
[----:B-12---:R-:W-:Y:S02]  /*5ee0*/  @!P3 IMAD.U32 R35, RZ, RZ, UR4 ;  /* 0x00000004ff23be24 */ /* 0x006fe4000f8e00ff */
.L_x_86:
[----:B------:R-:W-:Y:S05]  /*5ef0*/  @!P4 BRA `(.L_x_87) ;  /* 0x000000000020c947 */ /* 0x000fea0003800000 */
[----:B------:R-:W-:Y:S04]  /*5f00*/  ISETP.NE.U32.AND P3, PT, R68, RZ, PT ;  /* 0x000000ff4400720c */ /* 0x000fe80003f65070 */
[----:B------:R-:W-:Y:S11]  /*5f10*/  ISETP.NE.AND.EX P3, PT, R69, RZ, PT, P3 ;  /* 0x000000ff4500720c */ /* 0x000ff60003f65330 */
[----:B------:R-:W-:Y:S02]  /*5f20*/  @!UPT UIADD3 URZ, UPT, UPT, URZ, URZ, URZ ;  /* 0x000000fffffff290 */ /* 0x000fe4000fffe0ff */
[----:B------:R-:W1:Y:S01]  /*5f30*/  @P3 LDC.64 R2, c[0x0][0x8a8] ;  /* 0x00022a00ff023b82 */ /* 0x000e620000000a00 */
[----:B------:R-:W-:Y:S04]  /*5f40*/  @P3 IMAD R0, R70, UR57, RZ ;  /* 0x0000003946003c24 */ /* 0x000fe8000f8e02ff */
[----:B-1----:R-:W-:Y:S05]  /*5f50*/  @P3 IMAD.WIDE R2, R0, 0x4, R2 ;  /* 0x0000000400023825 */ /* 0x002fea00078e0202 */
[----:B-----5:R1:W5:Y:S02]  /*5f60*/  @P3 LDG.E R33, desc[UR48][R2.64] ;  /* 0x0000003002213981 */ /* 0x020364000c1e1900 */
[----:B-1----:R-:W2:Y:S02]  /*5f70*/  @!P3 LDC R33, c[0x0][0x8a0] ;  /* 0x00022800ff21bb82 */ /* 0x002ea40000000800 */
.L_x_87:
[----:B-----5:R-:W-:Y:S01]  /*5f80*/  FSETP.NEU.AND P3, PT, R35, RZ, PT ;  /* 0x000000ff2300720b */ /* 0x020fe20003f6d000 */
[----:B------:R-:W-:Y:S01]  /*5f90*/  IMAD.SHL.U32 R95, R19, 0x80, RZ ;  /* 0x00000080135f7824 */ /* 0x000fe200078e00ff */
[----:B------:R-:W-:Y:S01]  /*5fa0*/  SEL R3, RZ, 0xffffffff, P2 ;  /* 0xffffffffff037807 */ /* 0x000fe20001000000 */
[----:B------:R-:W-:Y:S01]  /*5fb0*/  BSSY B1, `(.L_x_88) ;  /* 0x0000043000017945 */ /* 0x000fe20003800000 */
[----:B------:R-:W-:Y:S01]  /*5fc0*/  @P1 LOP3.LUT P2, RZ, R79, 0xff, RZ, 0xc0, !PT ;  /* 0x000000ff4fff1812 */ /* 0x000fe2000784c0ff */
[----:B------:R-:W-:Y:S01]  /*5fd0*/  IMAD.HI.U32 R5, R95, R77, RZ ;  /* 0x0000004d5f057227 */ /* 0x000fe200078e00ff */
[----:B------:R-:W-:Y:S02]  /*5fe0*/  @P1 SEL R2, RZ, 0xffffffff, P3 ;  /* 0xffffffffff021807 */ /* 0x000fe40001800000 */
[----:B------:R-:W-:Y:S01]  /*5ff0*/  LEA R99, R30, UR50, 0x3 ;  /* 0x000000321e637c11 */ /* 0x000fe2000f8e18ff */
[----:B------:R-:W-:Y:S01]  /*6000*/  IMAD.MOV.U32 R100, RZ, RZ, 0x1 ;  /* 0x00000001ff647424 */ /* 0x000fe200078e00ff */
[----:B------:R-:W-:Y:S01]  /*6010*/  @P0 SEL R2, R3, R2, !P2 ;  /* 0x0000000203020207 */ /* 0x000fe20005000000 */
[----:B------:R-:W-:Y:S01]  /*6020*/  IMAD.IADD R34, R32, 0x1, R17 ;  /* 0x0000000120227824 */ /* 0x000fe200078e0211 */
[----:B------:R-:W-:Y:S01]  /*6030*/  SHF.L.U32 R0, R85, 0x1f, RZ ;  /* 0x0000001f55007819 */ /* 0x000fe200000006ff */
[----:B------:R-:W-:Y:S01]  /*6040*/  IMAD R98, R87, -0x10, R92 ;  /* 0xfffffff057627824 */ /* 0x000fe200078e025c */
[----:B------:R-:W-:Y:S01]  /*6050*/  @P1 LOP3.LUT R2, R2, 0x1, RZ, 0xc0, !PT ;  /* 0x0000000102021812 */ /* 0x000fe200078ec0ff */
[----:B------:R-:W-:Y:S01]  /*6060*/  IMAD.MOV.U32 R101, RZ, RZ, RZ ;  /* 0x000000ffff657224 */ /* 0x000fe200078e00ff */
[----:B------:R-:W-:Y:S02]  /*6070*/  ISETP.NE.AND P2, PT, R76, 0x1, PT ;  /* 0x000000014c00780c */ /* 0x000fe40003f45270 */
[----:B------:R-:W-:Y:S02]  /*6080*/  CS2R R54, SRZ ;  /* 0x0000000000367805 */ /* 0x000fe4000001ff00 */
[----:B------:R-:W-:Y:S02]  /*6090*/  ISETP.NE.U32.OR P5, PT, R2, 0x1, !P1 ;  /* 0x000000010200780c */ /* 0x000fe40004fa5470 */
[----:B------:R-:W-:Y:S02]  /*60a0*/  CS2R R52, SRZ ;  /* 0x0000000000347805 */ /* 0x000fe4000001ff00 */
[----:B------:R-:W-:Y:S02]  /*60b0*/  SHF.R.U32.HI R2, RZ, R74, R5 ;  /* 0x0000004aff027219 */ /* 0x000fe40000011605 */
[----:B------:R-:W-:Y:S02]  /*60c0*/  CS2R R58, SRZ ;  /* 0x00000000003a7805 */ /* 0x000fe4000001ff00 */
[----:B------:R-:W-:Y:S02]  /*60d0*/  ISETP.NE.AND P4, PT, R75, 0x1, PT ;  /* 0x000000014b00780c */ /* 0x000fe40003f85270 */
[----:B------:R-:W-:Y:S02]  /*60e0*/  CS2R R56, SRZ ;  /* 0x0000000000387805 */ /* 0x000fe4000001ff00 */
[----:B------:R-:W-:Y:S02]  /*60f0*/  SEL R93, R95, R2, !P2 ;  /* 0x000000025f5d7207 */ /* 0x000fe40005000000 */
[----:B------:R-:W-:Y:S02]  /*6100*/  CS2R R62, SRZ ;  /* 0x00000000003e7805 */ /* 0x000fe4000001ff00 */
[----:B------:R-:W-:Y:S02]  /*6110*/  PLOP3.LUT P2, PT, PT, PT, UP1, 0x80, 0x8 ;  /* 0x000000000008781c */ /* 0x000fe40003f4f018 */
[----:B------:R-:W-:Y:S02]  /*6120*/  CS2R R60, SRZ ;  /* 0x00000000003c7805 */ /* 0x000fe4000001ff00 */
[----:B------:R-:W-:Y:S01]  /*6130*/  SEL R2, RZ, 0xffffffff, P3 ;  /* 0xffffffffff027807 */ /* 0x000fe20001800000 */
[----:B------:R-:W-:Y:S01]  /*6140*/  IMAD.HI.U32 R94, R93, UR46, RZ ;  /* 0x0000002e5d5e7c27 */ /* 0x000fe2000f8e00ff */
[----:B------:R-:W-:Y:S02]  /*6150*/  LOP3.LUT P3, R96, R79, 0xff, RZ, 0xc0, !PT ;  /* 0x000000ff4f607812 */ /* 0x000fe4000786c0ff */
[----:B------:R-:W-:Y:S02]  /*6160*/  @P5 SHF.L.U32 R6, RZ, 0x1f, RZ ;  /* 0x0000001fff065819 */ /* 0x000fe400000006ff */
[----:B------:R-:W-:Y:S02]  /*6170*/  CS2R R66, SRZ ;  /* 0x0000000000427805 */ /* 0x000fe4000001ff00 */
[----:B------:R-:W-:Y:S02]  /*6180*/  SHF.R.U32.HI R94, RZ, UR47, R94 ;  /* 0x0000002fff5e7c19 */ /* 0x000fe4000801165e */
[----:B------:R-:W-:Y:S01]  /*6190*/  CS2R R64, SRZ ;  /* 0x0000000000407805 */ /* 0x000fe2000001ff00 */
[----:B------:R-:W1:Y:S01]  /*61a0*/  @P5 SYNCS.PHASECHK.TRANS64.TRYWAIT P1, [UR50+0x60], R6 ;  /* 0x00006006ff0055a7 */ /* 0x000e620008021132 */
[----:B------:R-:W-:Y:S02]  /*61b0*/  P2R R97, PR, RZ, 0x20 ;  /* 0x00000020ff617803 */ /* 0x000fe40000000000 */
[----:B------:R-:W-:Y:S01]  /*61c0*/  @P2 SEL R2, R3, R2, !P3 ;  /* 0x0000000203022207 */ /* 0x000fe20005800000 */
[----:B------:R-:W-:Y:S01]  /*61d0*/  IMAD.MOV R3, RZ, RZ, -R93 ;  /* 0x000000ffff037224 */ /* 0x000fe200078e0a5d */
[----:B------:R-:W-:Y:S02]  /*61e0*/  SEL R94, R93, R94, !P4 ;  /* 0x0000005e5d5e7207 */ /* 0x000fe40006000000 */
[----:B------:R-:W-:Y:S01]  /*61f0*/  LOP3.LUT R2, R2, 0x1, RZ, 0xc0, !PT ;  /* 0x0000000102027812 */ /* 0x000fe200078ec0ff */
[----:B------:R-:W-:Y:S02]  /*6200*/  IMAD R95, R76, R3, R95 ;  /* 0x000000034c5f7224 */ /* 0x000fe400078e025f */
[----:B------:R-:W-:Y:S01]  /*6210*/  IMAD.MOV R4, RZ, RZ, -R94 ;  /* 0x000000ffff047224 */ /* 0x000fe200078e0a5e */
[----:B------:R-:W-:Y:S03]  /*6220*/  ISETP.NE.U32.AND P2, PT, R2, 0x1, PT ;  /* 0x000000010200780c */ /* 0x000fe60003f45070 */
[----:B------:R-:W-:Y:S01]  /*6230*/  IMAD R93, R75, R4, R93 ;  /* 0x000000044b5d7224 */ /* 0x000fe200078e025d */
[----:B------:R-:W-:Y:S01]  /*6240*/  P2R R102, PR, RZ, 0x4 ;  /* 0x00000004ff667803 */ /* 0x000fe20000000000 */
[----:B------:R3:W4:Y:S01]  /*6250*/  SYNCS.PHASECHK.TRANS64.TRYWAIT P0, [R99+URZ+0xc0], R0 ;  /* 0x0000c000630075a7 */ /* 0x00072200080011ff */
[----:B-1----:R-:W-:Y:S01]  /*6260*/  @P5 SEL R100, RZ, 0x1, !P1 ;  /* 0x00000001ff645807 */ /* 0x002fe20004800000 */
[----:B---3--:R-:W-:Y:S06]  /*6270*/  @!P5 BRA `(.L_x_89) ;  /* 0x000000000058d947 */ /* 0x008fec0003800000 */
[----:B------:R-:W-:Y:S01]  /*6280*/  IMAD.MOV.U32 R55, RZ, RZ, RZ ;  /* 0x000000ffff377224 */ /* 0x000fe200078e00ff */
[----:B------:R-:W-:Y:S01]  /*6290*/  ISETP.NE.AND P1, PT, R100, RZ, PT ;  /* 0x000000ff6400720c */ /* 0x000fe20003f25270 */
[----:B------:R-:W-:Y:S01]  /*62a0*/  BSSY B0, `(.L_x_90) ;  /* 0x000000c000007945 */ /* 0x000fe20003800000 */
[----:B------:R-:W-:Y:S02]  /*62b0*/  CS2R R66, SRZ ;  /* 0x0000000000427805 */ /* 0x000fe4000001ff00 */
[----:B------:R-:W-:Y:S02]  /*62c0*/  CS2R R64, SRZ ;  /* 0x0000000000407805 */ /* 0x000fe4000001ff00 */
[----:B------:R-:W-:Y:S02]  /*62d0*/  CS2R R62, SRZ ;  /* 0x00000000003e7805 */ /* 0x000fe4000001ff00 */
[----:B------:R-:W-:Y:S02]  /*62e0*/  CS2R R60, SRZ ;  /* 0x00000000003c7805 */ /* 0x000fe4000001ff00 */
[----:B------:R-:W-:Y:S02]  /*62f0*/  CS2R R58, SRZ ;  /* 0x00000000003a7805 */ /* 0x000fe4000001ff00 */
[----:B------:R-:W-:Y:S02]  /*6300*/  CS2R R56, SRZ ;  /* 0x0000000000387805 */ /* 0x000fe4000001ff00 */
[----:B------:R-:W-:Y:S01]  /*6310*/  CS2R R52, SRZ ;  /* 0x0000000000347805 */ /* 0x000fe2000001ff00 */
[----:B------:R-:W-:Y:S06]  /*6320*/  @P1 BRA `(.L_x_91) ;  /* 0x00000000000c1947 */ /* 0x000fec0003800000 */
[----:B------:R-:W-:Y:S04]  /*6330*/  SHF.L.U32 R3, RZ, 0x1f, RZ ;  /* 0x0000001fff037819 */ /* 0x000fe800000006ff */
[----:B------:R-:W1:Y:S02]  /*6340*/  SYNCS.PHASECHK.TRANS64.TRYWAIT P1, [UR50+0x60], R3 ;  /* 0x00006003ff0075a7 */ /* 0x000e640008021132 */
[----:B-1----:R-:W-:Y:S05]  /*6350*/  @!P1 BRA `(.L_x_92) ;  /* 0x0000005800449947 */ /* 0x002fea0003800000 */
.L_x_91:
[----:B------:R-:W-:Y:S05]  /*6360*/  BSYNC B0 ;  /* 0x0000000000007941 */ /* 0x000fea0003800000 */
.L_x_90:
[----:B------:R-:W-:Y:S01]  /*6370*/  ISETP.NE.AND P1, PT, R102, RZ, PT ;  /* 0x000000ff6600720c */ /* 0x000fe20003f25270 */
[----:B------:R-:W-:Y:S11]  /*6380*/  HFMA2 R101, -RZ, RZ, 0, 5.9604644775390625e-08 ;  /* 0x00000001ff657431 */ /* 0x000ff600000001ff */
[----:B------:R-:W-:Y:S01]  /*6390*/  @!UPT UIADD3 URZ, UPT, UPT, URZ, URZ, URZ ;  /* 0x000000fffffff290 */ /* 0x000fe2000fffe0ff */
[----:B------:R3:W1:Y:S04]  /*63a0*/  @P1 LDS.128 R64, [R86] ;  /* 0x0000000056401984 */ /* 0x0006680000000c00 */
[----:B------:R3:W1:Y:S04]  /*63b0*/  @P1 LDS.128 R60, [R92+0x10] ;  /* 0x000010005c3c1984 */ /* 0x0006680000000c00 */
[----:B------:R3:W1:Y:S04]  /*63c0*/  @P1 LDS.128 R56, [R90+0x20] ;  /* 0x000020005a381984 */ /* 0x0006680000000c00 */
[----:B------:R3:W1:Y:S02]  /*63d0*/  @P1 LDS.128 R52, [R98+0x30] ;  /* 0x0000300062341984 */ /* 0x0006640000000c00 */
.L_x_89:
[----:B------:R-:W-:Y:S05]  /*63e0*/  BSYNC B1 ;  /* 0x0000000000017941 */ /* 0x000fea0003800000 */
.L_x_88:
[----:B-1----:R-:W-:Y:S04]  /*63f0*/  SHF.R.U32.HI R2, RZ, 0x15, R34 ;  /* 0x00000015ff027819 */ /* 0x002fe80000011622 */
[----:B------:R-:W-:Y:S01]  /*6400*/  LOP3.LUT P1, RZ, R2, 0x3, R89, 0x48, !PT ;  /* 0x0000000302ff7812 */ /* 0x000fe20007824859 */
[----:B------:R-:W-:Y:S01]  /*6410*/  @!UPT UIADD3 URZ, UPT, UPT, URZ, URZ, URZ ;  /* 0x000000fffffff290 */ /* 0x000fe2000fffe0ff */
[----:B----4-:R-:W-:Y:S11]  /*6420*/  @P0 BRA `(.L_x_93) ;  /* 0x0000000000080947 */ /* 0x010ff60003800000 */
[----:B------:R-:W1:Y:S02]  /*6430*/  SYNCS.PHASECHK.TRANS64.TRYWAIT P0, [R99+URZ+0xc0], R0 ;  /* 0x0000c000630075a7 */ /* 0x000e6400080011ff */
[----:B-1----:R-:W-:Y:S05]  /*6440*/  @!P0 BRA `(.L_x_94) ;  /* 0x0000005800208947 */ /* 0x002fea0003800000 */
.L_x_93:
[----:B------:R-:W-:Y:S05]  /*6450*/  @!P1 BRA `(.L_x_95) ;  /* 0x0000000000409947 */ /* 0x000fea0003800000 */
[----:B------:R-:W4:Y:S01]  /*6460*/  LDCU.64 UR8, c[0x4][0x70] ;  /* 0x01000e00ff0877ac */ /* 0x000f220008000a00 */
[----:B------:R-:W-:Y:S01]  /*6470*/  MOV R3, 0x0 ;  /* 0x0000000000037802 */ /* 0x000fe20000000f00 */
[----:B------:R-:W-:Y:S02]  /*6480*/  HFMA2 R12, -RZ, RZ, 0, 5.9604644775390625e-08 ;  /* 0x00000001ff0c7431 */ /* 0x000fe400000001ff */
[----:B------:R-:W-:Y:S02]  /*6490*/  IMAD.MOV.U32 R8, RZ, RZ, 0x192 ;  /* 0x00000192ff087424 */ /* 0x000fe400078e00ff */
[----:B------:R-:W-:Y:S01]  /*64a0*/  IMAD.MOV.U32 R13, RZ, RZ, RZ ;  /* 0x000000ffff0d7224 */ /* 0x000fe200078e00ff */
[----:B------:R-:W5:Y:S01]  /*64b0*/  LDCU.64 UR6, c[0x4][0x78] ;  /* 0x01000f00ff0677ac */ /* 0x000f620008000a00 */
[----:B------:R-:W1:Y:S01]  /*64c0*/  LDC.64 R2, c[0x4][R3] ;  /* 0x0100000003027b82 */ /* 0x000e620000000a00 */
[----:B------:R-:W2:Y:S01]  /*64d0*/  LDCU.64 UR4, c[0x4][0x10] ;  /* 0x01000200ff0477ac */ /* 0x000ea20008000a00 */
[----:B----4-:R-:W-:Y:S01]  /*64e0*/  MOV R5, UR9 ;  /* 0x0000000900057c02 */ /* 0x010fe20008000f00 */
[----:B------:R-:W-:Y:S01]  /*64f0*/  IMAD.U32 R4, RZ, RZ, UR8 ;  /* 0x00000008ff047e24 */ /* 0x000fe2000f8e00ff */
[----:B-----5:R-:W-:Y:S01]  /*6500*/  MOV R7, UR7 ;  /* 0x0000000700077c02 */ /* 0x020fe20008000f00 */
[----:B------:R-:W-:Y:S01]  /*6510*/  IMAD.U32 R6, RZ, RZ, UR6 ;  /* 0x00000006ff067e24 */ /* 0x000fe2000f8e00ff */
[----:B--2---:R-:W-:Y:S01]  /*6520*/  MOV R11, UR5 ;  /* 0x00000005000b7c02 */ /* 0x004fe20008000f00 */
[----:B------:R-:W-:Y:S02]  /*6530*/  IMAD.U32 R10, RZ, RZ, UR4 ;  /* 0x00000004ff0a7e24 */ /* 0x000fe4000f8e00ff */
[----:B------:R-:W-:Y:S07]  /*6540*/  LEPC R20, `(.L_x_95) ;  /* 0x000000001014794e */ /* 0x000fee0000000000 */
[----:B-1-3--:R-:W-:Y:S05]  /*6550*/  CALL.ABS.NOINC R2 ;  /* 0x0000000002007343 */ /* 0x00afea0003c00000 */
.L_x_95:
[----:B------:R-:W-:Y:S01]  /*6560*/  LOP3.LUT R20, R64, 0xffffe000, RZ, 0xc0, !PT ;  /* 0xffffe00040147812 */ /* 0x000fe200078ec0ff */
[----:B------:R-:W-:Y:S05]  /*6570*/  WARPSYNC.ALL ;  /* 0x0000000000007948 */ /* 0x000fea0003800000 */
[----:B------:R-:W-:Y:S01]  /*6580*/  R2UR UR4, R34 ;  /* 0x00000000220472ca */ /* 0x000fe200000e0000 */
[----:B------:R-:W-:Y:S01]  /*6590*/  BSSY.RECONVERGENT B0, `(.L_x_96) ;  /* 0x000005a000007945 */ /* 0x000fe20003800200 */
[----:B------:R-:W-:Y:S02]  /*65a0*/  LOP3.LUT R21, R65, 0xffffe000, RZ, 0xc0, !PT ;  /* 0xffffe00041157812 */ /* 0x000fe400078ec0ff */
[----:B------:R-:W-:Y:S02]  /*65b0*/  LOP3.LUT R40, R66, 0xffffe000, RZ, 0xc0, !PT ;  /* 0xffffe00042287812 */ /* 0x000fe400078ec0ff */
[----:B------:R-:W-:Y:S02]  /*65c0*/  LOP3.LUT R41, R60, 0xffffe000, RZ, 0xc0, !PT ;  /* 0xffffe0003c297812 */ /* 0x000fe400078ec0ff */
[----:B------:R-:W-:Y:S05]  /*65d0*/  ISETP.NE.AND P0, PT, R88, RZ, PT ;  /* 0x000000ff5800720c */ /* 0x000fea0003f05270 */
[----:B------:R-:W1:Y:S02]  /*65e0*/  LDTM.x16 R4, tmem[UR4] ;  /* 0x00000004000479ee */ /* 0x000e640008240000 */
[C---:B-12---:R-:W-:Y:S01]  /*65f0*/  FMUL R0, R33.reuse, R4 ;  /* 0x0000000421007220 */ /* 0x046fe20000400000 */
[C---:B------:R-:W-:Y:S01]  /*6600*/  FMUL R2, R33.reuse, R5 ;  /* 0x0000000521027220 */ /* 0x040fe20000400000 */
[C---:B------:R-:W-:Y:S01]  /*6610*/  FMUL R3, R33.reuse, R6 ;  /* 0x0000000621037220 */ /* 0x040fe20000400000 */
[----:B------:R-:W-:Y:S01]  /*6620*/  FMUL R7, R33, R7 ;  /* 0x0000000721077220 */ /* 0x000fe20000400000 */
[----:B------:R-:W-:Y:S01]  /*6630*/  FFMA R36, R35, R20, R0 ;  /* 0x0000001423247223 */ /* 0x000fe20000000000 */
[----:B------:R-:W-:Y:S01]  /*6640*/  LOP3.LUT R20, R67, 0xffffe000, RZ, 0xc0, !PT ;  /* 0xffffe00043147812 */ /* 0x000fe200078ec0ff */
[C---:B------:R-:W-:Y:S01]  /*6650*/  FFMA R37, R35.reuse, R21, R2 ;  /* 0x0000001523257223 */ /* 0x040fe20000000002 */
[----:B------:R-:W-:Y:S01]  /*6660*/  LOP3.LUT R21, R62, 0xffffe000, RZ, 0xc0, !PT ;  /* 0xffffe0003e157812 */ /* 0x000fe200078ec0ff */
[----:B------:R-:W-:Y:S01]  /*6670*/  FFMA R38, R35, R40, R3 ;  /* 0x0000002823267223 */ /* 0x000fe20000000003 */
[----:B------:R-:W-:Y:S01]  /*6680*/  LOP3.LUT R40, R61, 0xffffe000, RZ, 0xc0, !PT ;  /* 0xffffe0003d287812 */ /* 0x000fe200078ec0ff */
[----:B------:R-:W-:Y:S01]  /*6690*/  FFMA R39, R35, R20, R7 ;  /* 0x0000001423277223 */ /* 0x000fe20000000007 */
[----:B------:R-:W-:Y:S01]  /*66a0*/  LOP3.LUT R20, R63, 0xffffe000, RZ, 0xc0, !PT ;  /* 0xffffe0003f147812 */ /* 0x000fe200078ec0ff */
[C---:B------:R-:W-:Y:S01]  /*66b0*/  FMUL R4, R33.reuse, R8 ;  /* 0x0000000821047220 */ /* 0x040fe20000400000 */
[----:B------:R-:W-:Y:S01]  /*66c0*/  F2FP.TF32.F32.PACK_B R36, R36 ;  /* 0x00000024ff24723e */ /* 0x000fe200024050ff */
[C---:B------:R-:W-:Y:S01]  /*66d0*/  FMUL R5, R33.reuse, R9 ;  /* 0x0000000921057220 */ /* 0x040fe20000400000 */
[----:B------:R-:W-:Y:S01]  /*66e0*/  F2FP.TF32.F32.PACK_B R37, R37 ;  /* 0x00000025ff25723e */ /* 0x000fe200024050ff */
[C---:B------:R-:W-:Y:S01]  /*66f0*/  FMUL R6, R33.reuse, R10 ;  /* 0x0000000a21067220 */ /* 0x040fe20000400000 */
[----:B------:R-:W-:Y:S01]  /*6700*/  FMUL R11, R33, R11 ;  /* 0x0000000b210b7220 */ /* 0x000fe20000400000 */
[----:B------:R-:W-:Y:S01]  /*6710*/  F2FP.TF32.F32.PACK_B R38, R38 ;  /* 0x00000026ff26723e */ /* 0x000fe200024050ff */
[C---:B------:R-:W-:Y:S01]  /*6720*/  FFMA R4, R35.reuse, R41, R4 ;  /* 0x0000002923047223 */ /* 0x040fe20000000004 */
[----:B------:R-:W-:Y:S01]  /*6730*/  F2FP.TF32.F32.PACK_B R39, R39 ;  /* 0x00000027ff27723e */ /* 0x000fe200024050ff */
[C---:B------:R-:W-:Y:S01]  /*6740*/  FFMA R5, R35.reuse, R40, R5 ;  /* 0x0000002823057223 */ /* 0x040fe20000000005 */
[C---:B------:R-:W-:Y:S01]  /*6750*/  FFMA R6, R35.reuse, R21, R6 ;  /* 0x0000001523067223 */ /* 0x040fe20000000006 */
[----:B------:R-:W-:Y:S01]  /*6760*/  FFMA R7, R35, R20, R11 ;  /* 0x0000001423077223 */ /* 0x000fe2000000000b */
[----:B------:R-:W-:Y:S01]  /*6770*/  LOP3.LUT R41, R56, 0xffffe000, RZ, 0xc0, !PT ;  /* 0xffffe00038297812 */ /* 0x000fe200078ec0ff */
[----:B------:R1:W-:Y:S01]  /*6780*/  STS.128 [R86], R36 ;  /* 0x0000002456007388 */ /* 0x0003e20000000c00 */
[----:B------:R-:W-:Y:S01]  /*6790*/  LOP3.LUT R40, R57, 0xffffe000, RZ, 0xc0, !PT ;  /* 0xffffe00039287812 */ /* 0x000fe200078ec0ff */
[C---:B------:R-:W-:Y:S01]  /*67a0*/  FMUL R8, R33.reuse, R12 ;  /* 0x0000000c21087220 */ /* 0x040fe20000400000 */
[C---:B------:R-:W-:Y:S01]  /*67b0*/  FMUL R9, R33.reuse, R13 ;  /* 0x0000000d21097220 */ /* 0x040fe20000400000 */
[----:B------:R-:W-:Y:S01]  /*67c0*/  LOP3.LUT R21, R58, 0xffffe000, RZ, 0xc0, !PT ;  /* 0xffffe0003a157812 */ /* 0x000fe200078ec0ff */
[----:B------:R-:W-:Y:S01]  /*67d0*/  FMUL R10, R33, R14 ;  /* 0x0000000e210a7220 */ /* 0x000fe20000400000 */
[----:B------:R-:W-:Y:S01]  /*67e0*/  LOP3.LUT R20, R59, 0xffffe000, RZ, 0xc0, !PT ;  /* 0xffffe0003b147812 */ /* 0x000fe200078ec0ff */
[----:B------:R-:W-:Y:S01]  /*67f0*/  FMUL R15, R33, R15 ;  /* 0x0000000f210f7220 */ /* 0x000fe20000400000 */
[----:B------:R-:W-:Y:S01]  /*6800*/  F2FP.TF32.F32.PACK_B R4, R4 ;  /* 0x00000004ff04723e */ /* 0x000fe200024050ff */
[C---:B------:R-:W-:Y:S01]  /*6810*/  FFMA R8, R35.reuse, R41, R8 ;  /* 0x0000002923087223 */ /* 0x040fe20000000008 */
[----:B------:R-:W-:Y:S01]  /*6820*/  F2FP.TF32.F32.PACK_B R5, R5 ;  /* 0x00000005ff05723e */ /* 0x000fe200024050ff */
[C---:B------:R-:W-:Y:S01]  /*6830*/  FFMA R9, R35.reuse, R40, R9 ;  /* 0x0000002823097223 */ /* 0x040fe20000000009 */
[----:B------:R-:W-:Y:S01]  /*6840*/  F2FP.TF32.F32.PACK_B R6, R6 ;  /* 0x00000006ff06723e */ /* 0x000fe200024050ff */
[C---:B------:R-:W-:Y:S01]  /*6850*/  FFMA R10, R35.reuse, R21, R10 ;  /* 0x00000015230a7223 */ /* 0x040fe2000000000a */
[----:B------:R-:W-:Y:S01]  /*6860*/  F2FP.TF32.F32.PACK_B R7, R7 ;  /* 0x00000007ff07723e */ /* 0x000fe200024050ff */
[----:B------:R-:W-:Y:S01]  /*6870*/  FFMA R11, R35, R20, R15 ;  /* 0x00000014230b7223 */ /* 0x000fe2000000000f */
[----:B------:R-:W-:Y:S01]  /*6880*/  LOP3.LUT R41, R52, 0xffffe000, RZ, 0xc0, !PT ;  /* 0xffffe00034297812 */ /* 0x000fe200078ec0ff */
[----:B------:R-:W-:Y:S01]  /*6890*/  FMUL R12, R33, R16 ;  /* 0x00000010210c7220 */ /* 0x000fe20000400000 */
[----:B------:R-:W-:Y:S01]  /*68a0*/  LOP3.LUT R40, R53, 0xffffe000, RZ, 0xc0, !PT ;  /* 0xffffe00035287812 */ /* 0x000fe200078ec0ff */
[----:B------:R1:W-:Y:S01]  /*68b0*/  STS.128 [R92+0x10], R4 ;  /* 0x000010045c007388 */ /* 0x0003e20000000c00 */
        /* <DEDUP_REMOVED lines=13> */
[----:B------:R-:W-:Y:S02]  /*6990*/  F2FP.TF32.F32.PACK_B R12, R12 ;  /* 0x0000000cff0c723e */ /* 0x000fe400024050ff */
[----:B------:R-:W-:Y:S01]  /*69a0*/  F2FP.TF32.F32.PACK_B R13, R13 ;  /* 0x0000000dff0d723e */ /* 0x000fe200024050ff */
[----:B------:R1:W-:Y:S01]  /*69b0*/  STS.128 [R90+0x20], R8 ;  /* 0x000020085a007388 */ /* 0x0003e20000000c00 */
[----:B------:R-:W-:Y:S02]  /*69c0*/  F2FP.TF32.F32.PACK_B R14, R14 ;  /* 0x0000000eff0e723e */ /* 0x000fe400024050ff */
[----:B------:R-:W-:Y:S05]  /*69d0*/  F2FP.TF32.F32.PACK_B R15, R15 ;  /* 0x0000000fff0f723e */ /* 0x000fea00024050ff */
[----:B------:R1:W-:Y:S01]  /*69e0*/  STS.128 [R98+0x30], R12 ;  /* 0x0000300c62007388 */ /* 0x0003e20000000c00 */
[----:B------:R-:W-:Y:S01]  /*69f0*/  @!PT LDS RZ, [RZ] ;  /* 0x00000000fffff984 */ /* 0x000fe20000000800 */
[----:B------:R-:W-:Y:S01]  /*6a00*/  @!PT LDS RZ, [RZ] ;  /* 0x00000000fffff984 */ /* 0x000fe20000000800 */
[----:B------:R-:W-:Y:S01]  /*6a10*/  @!PT LDS RZ, [RZ] ;  /* 0x00000000fffff984 */ /* 0x000fe20000000800 */
[----:B------:R-:W-:Y:S01]  /*6a20*/  @!PT LDS RZ, [RZ] ;  /* 0x00000000fffff984 */ /* 0x000fe20000000800 */
[----:B------:R2:W-:Y:S07]  /*6a30*/  MEMBAR.ALL.CTA ;  /* 0x0000000000007992 */ /* 0x0005ee0000008000 */
[----:B--2---:R-:W2:Y:S02]  /*6a40*/  FENCE.VIEW.ASYNC.S ;  /* 0x00000000000073c6 */ /* 0x004ea40000000000 */
[----:B--2---:R-:W-:Y:S06]  /*6a50*/  BAR.SYNC.DEFER_BLOCKING 0x1, 0x80 ;  /* 0x0042000000007b1d */ /* 0x004fec0000010000 */
[----:B------:R-:W-:Y:S05]  /*6a60*/  @P0 BRA `(.L_x_97) ;  /* 0x0000000000300947 */ /* 0x000fea0003800000 */
[----:B------:R-:W-:Y:S01]  /*6a70*/  UIADD3 UR6, UPT, UPT, UR50, 0x200, URZ ;  /* 0x0000020032067890 */ /* 0x000fe2000fffe0ff */
[----:B------:R-:W-:Y:S01]  /*6a80*/  R2UR UR42, R95 ;  /* 0x000000005f2a72ca */ /* 0x000fe200000e0000 */
[----:B------:R-:W-:Y:S01]  /*6a90*/  UIADD3 UR4, UP0, UPT, UR54, 0x680, URZ ;  /* 0x0000068036047890 */ /* 0x000fe2000ff1e0ff */
[----:B------:R-:W-:Y:S02]  /*6aa0*/  R2UR UR43, R93 ;  /* 0x000000005d2b72ca */ /* 0x000fe400000e0000 */
[----:B------:R-:W-:Y:S01]  /*6ab0*/  R2UR UR44, R94 ;  /* 0x000000005e2c72ca */ /* 0x000fe200000e0000 */
[----:B------:R-:W-:Y:S01]  /*6ac0*/  IMAD.U32 R81, RZ, RZ, UR6 ;  /* 0x00000006ff517e24 */ /* 0x000fe2000f8e00ff */
[----:B------:R-:W-:Y:S04]  /*6ad0*/  UIADD3.X UR5, UPT, UPT, URZ, UR55, URZ, UP0, !UPT ;  /* 0x00000037ff057290 */ /* 0x000fe800087fe4ff */
[----:B------:R-:W-:Y:S11]  /*6ae0*/  R2UR UR40, R81 ;  /* 0x00000000512872ca */ /* 0x000ff600000e0000 */
[----:B------:R-:W-:Y:S02]  /*6af0*/  @!UPT UIADD3 URZ, UPT, UPT, URZ, URZ, URZ ;  /* 0x000000fffffff290 */ /* 0x000fe4000fffe0ff */
[----:B------:R2:W-:Y:S01]  /*6b00*/  UTMASTG.4D.IM2COL [UR40], [UR4] ;  /* 0x00000028040073b5 */ /* 0x0005e20008058000 */
[----:B------:R0:W-:Y:S01]  /*6b10*/  UTMACMDFLUSH ;  /* 0x00000000000079b7 */ /* 0x0001e20000000000 */
[----:B--2---:R-:W-:Y:S04]  /*6b20*/  DEPBAR.LE SB0, 0x1 ;  /* 0x000080400000791a */ /* 0x004fe80000000000 */
.L_x_97:
[----:B------:R-:W-:Y:S05]  /*6b30*/  BSYNC.RECONVERGENT B0 ;  /* 0x0000000000007941 */ /* 0x000fea0003800200 */
.L_x_96:
[----:B------:R-:W-:Y:S01]  /*6b40*/  BAR.SYNC.DEFER_BLOCKING 0x1, 0x80 ;  /* 0x0042000000007b1d */ /* 0x000fe20000010000 */
[----:B------:R-:W-:Y:S01]  /*6b50*/  ISETP.NE.AND P1, PT, R97, RZ, PT ;  /* 0x000000ff6100720c */ /* 0x000fe20003f25270 */
[----:B------:R-:W-:Y:S01]  /*6b60*/  UISETP.NE.AND UP0, UPT, UR52, URZ, UPT ;  /* 0x000000ff3400728c */ /* 0x000fe2000bf05270 */
[----:B------:R-:W-:Y:S11]  /*6b70*/  LEA R3, R101, UR50, 0x3 ;  /* 0x0000003265037c11 */ /* 0x000ff6000f8e18ff */
[----:B-1----:R-:W-:Y:S01]  /*6b80*/  @P1 SHF.L.U32 R4, RZ, 0x1f, RZ ;  /* 0x0000001fff041819 */ /* 0x002fe200000006ff */
[----:B------:R-:W-:Y:S06]  /*6b90*/  BRA.U !UP0, `(.L_x_98) ;  /* 0x0000000108247547 */ /* 0x000fec000b800000 */
[----:B------:R-:W1:Y:S01]  /*6ba0*/  S2R R0, SR_CgaCtaId ;  /* 0x0000000000007919 */ /* 0x000e620000008800 */
[----:B------:R-:W-:Y:S01]  /*6bb0*/  IMAD.U32 R2, RZ, RZ, UR56 ;  /* 0x00000038ff027e24 */ /* 0x000fe2000f8e00ff */
[----:B------:R-:W-:Y:S04]  /*6bc0*/  UIADD3 UR56, UPT, UPT, UR56, 0x1, URZ ;  /* 0x0000000138387890 */ /* 0x000fe8000fffe0ff */
[----:B------:R-:W-:Y:S01]  /*6bd0*/  @P1 LEA R2, R2, UR50, 0x3 ;  /* 0x0000003202021c11 */ /* 0x000fe2000f8e18ff */
[----:B------:R-:W-:Y:S04]  /*6be0*/  UISETP.NE.AND UP0, UPT, UR56, 0x4, UPT ;  /* 0x000000043800788c */ /* 0x000fe8000bf05270 */
[----:B------:R-:W-:Y:S01]  /*6bf0*/  @P1 VIADD R5, R2, 0x80 ;  /* 0x0000008002051836 */ /* 0x000fe20000000000 */
[----:B------:R-:W-:Y:S04]  /*6c00*/  USEL UR56, UR56, URZ, UP0 ;  /* 0x000000ff38387287 */ /* 0x000fe80008000000 */
[----:B-1----:R-:W-:Y:S04]  /*6c10*/  @P1 PRMT R0, R0, 0x654, R5 ;  /* 0x0000065400001816 */ /* 0x002fe80000000005 */
[----:B------:R1:W-:Y:S04]  /*6c20*/  @P1 SYNCS.ARRIVE.TRANS64.RED.A1T0 RZ, [R0+URZ], RZ ;  /* 0x000000ff00ff19a7 */ /* 0x0003e800081004ff */
.L_x_98:
[----:B------:R-:W2:Y:S01]  /*6c30*/  @P1 SYNCS.PHASECHK.TRANS64.TRYWAIT P0, [R3+URZ+0x60], R4 ;  /* 0x00006004030015a7 */ /* 0x000ea200080011ff */
[----:B------:R-:W-:Y:S01]  /*6c40*/  BSSY B1, `(.L_x_99) ;  /* 0x0000016000017945 */ /* 0x000fe20003800000 */
[----:B--2---:R-:W-:Y:S03]  /*6c50*/  @P1 SEL R100, RZ, 0x1, !P0 ;  /* 0x00000001ff641807 */ /* 0x004fe60004000000 */
[----:B------:R-:W-:Y:S05]  /*6c60*/  @!P1 BRA `(.L_x_100) ;  /* 0x00000000004c9947 */ /* 0x000fea0003800000 */
[----:B------:R-:W-:Y:S01]  /*6c70*/  ISETP.NE.AND P0, PT, R100, RZ, PT ;  /* 0x000000ff6400720c */ /* 0x000fe20003f05270 */
[----:B------:R-:W-:Y:S01]  /*6c80*/  BSSY B0, `(.L_x_101) ;  /* 0x000000b000007945 */ /* 0x000fe20003800000 */
[----:B------:R-:W-:Y:S11]  /*6c90*/  ISETP.NE.AND P1, PT, R102, RZ, PT ;  /* 0x000000ff6600720c */ /* 0x000ff60003f25270 */
[----:B------:R-:W-:Y:S02]  /*6ca0*/  @!UPT UIADD3 URZ, UPT, UPT, URZ, URZ, URZ ;  /* 0x000000fffffff290 */ /* 0x000fe4000fffe0ff */
[C---:B------:R-:W-:Y:S01]  /*6cb0*/  @P1 IMAD R6, R101.reuse, 0x2000, R86 ;  /* 0x0000200065061824 */ /* 0x040fe200078e0256 */
[C---:B------:R-:W-:Y:S01]  /*6cc0*/  @P1 LEA R4, R101.reuse, R90, 0xd ;  /* 0x0000005a65041211 */ /* 0x040fe200078e68ff */
[C---:B------:R-:W-:Y:S02]  /*6cd0*/  @P1 IMAD R5, R101.reuse, 0x2000, R92 ;  /* 0x0000200065051824 */ /* 0x040fe400078e025c */
[----:B------:R-:W-:Y:S01]  /*6ce0*/  @P1 IMAD R2, R101, 0x2000, R98 ;  /* 0x0000200065021824 */ /* 0x000fe200078e0262 */
[----:B------:R-:W-:Y:S06]  /*6cf0*/  @P0 BRA `(.L_x_102) ;  /* 0x00000000000c0947 */ /* 0x000fec0003800000 */
[----:B-1----:R-:W-:Y:S04]  /*6d00*/  SHF.L.U32 R0, RZ, 0x1f, RZ ;  /* 0x0000001fff007819 */ /* 0x002fe800000006ff */
[----:B------:R-:W1:Y:S02]  /*6d10*/  SYNCS.PHASECHK.TRANS64.TRYWAIT P0, [R3+URZ+0x60], R0 ;  /* 0x00006000030075a7 */ /* 0x000e6400080011ff */
[----:B-1----:R-:W-:Y:S05]  /*6d20*/  @!P0 BRA `(.L_x_103) ;  /* 0x0000004c00fc8947 */ /* 0x002fea0003800000 */
.L_x_102:
[----:B------:R-:W-:Y:S05]  /*6d30*/  BSYNC B0 ;  /* 0x0000000000007941 */ /* 0x000fea0003800000 */
.L_x_101:
[----:B------:R-:W-:Y:S02]  /*6d40*/  ISETP.NE.AND P0, PT, R102, RZ, PT ;  /* 0x000000ff6600720c */ /* 0x000fe40003f05270 */
[----:B------:R-:W-:Y:S11]  /*6d50*/  IADD3 R101, PT, PT, R101, 0x1, RZ ;  /* 0x0000000165657810 */ /* 0x000ff60007ffe0ff */
[----:B------:R2:W4:Y:S04]  /*6d60*/  @P0 LDS.128 R64, [R6] ;  /* 0x0000000006400984 */ /* 0x0005280000000c00 */
[----:B------:R2:W1:Y:S04]  /*6d70*/  @P0 LDS.128 R60, [R5+0x10] ;  /* 0x00001000053c0984 */ /* 0x0004680000000c00 */
[----:B------:R2:W1:Y:S04]  /*6d80*/  @P0 LDS.128 R56, [R4+0x20] ;  /* 0x0000200004380984 */ /* 0x0004680000000c00 */
[----:B------:R2:W1:Y:S02]  /*6d90*/  @P0 LDS.128 R52, [R2+0x30] ;  /* 0x0000300002340984 */ /* 0x0004640000000c00 */
.L_x_100:
[----:B------:R-:W-:Y:S05]  /*6da0*/  BSYNC B1 ;  /* 0x0000000000017941 */ /* 0x000fea0003800000 */
.L_x_99:
[----:B-1----:R-:W-:Y:S05]  /*6db0*/  VIADD R0, R34, 0x10 ;  /* 0x0000001022007836 */ /* 0x002fea0000000000 */
[----:B------:R-:W-:Y:S04]  /*6dc0*/  SHF.R.U32.HI R0, RZ, 0x15, R0 ;  /* 0x00000015ff007819 */ /* 0x000fe80000011600 */
[----:B------:R-:W-:Y:S11]  /*6dd0*/  LOP3.LUT P0, RZ, R0, 0x3, R89, 0x48, !PT ;  /* 0x0000000300ff7812 */ /* 0x000ff60007804859 */
[----:B------:R-:W-:Y:S02]  /*6de0*/  @!UPT UIADD3 URZ, UPT, UPT, URZ, URZ, URZ ;  /* 0x000000fffffff290 */ /* 0x000fe4000fffe0ff */
[----:B------:R-:W-:Y:S05]  /*6df0*/  @!P0 BRA `(.L_x_104) ;  /* 0x0000000000408947 */ /* 0x000fea0003800000 */
[----:B------:R-:W1:Y:S01]  /*6e00*/  LDCU.64 UR8, c[0x4][0x70] ;  /* 0x01000e00ff0877ac */ /* 0x000e620008000a00 */
[----:B------:R-:W-:Y:S01]  /*6e10*/  MOV R3, 0x0 ;  /* 0x0000000000037802 */ /* 0x000fe20000000f00 */
[----:B------:R-:W-:Y:S02]  /*6e20*/  HFMA2 R12, -RZ, RZ, 0, 5.9604644775390625e-08 ;  /* 0x00000001ff0c7431 */ /* 0x000fe400000001ff */
[----:B------:R-:W-:Y:S02]  /*6e30*/  IMAD.MOV.U32 R8, RZ, RZ, 0x192 ;  /* 0x00000192ff087424 */ /* 0x000fe400078e00ff */
[----:B------:R-:W-:Y:S01]  /*6e40*/  IMAD.MOV.U32 R13, RZ, RZ, RZ ;  /* 0x000000ffff0d7224 */ /* 0x000fe200078e00ff */
[----:B------:R-:W5:Y:S01]  /*6e50*/  LDCU.64 UR6, c[0x4][0x78] ;  /* 0x01000f00ff0677ac */ /* 0x000f620008000a00 */
[----:B--2---:R-:W2:Y:S01]  /*6e60*/  LDC.64 R2, c[0x4][R3] ;  /* 0x0100000003027b82 */ /* 0x004ea20000000a00 */
[----:B------:R-:W3:Y:S01]  /*6e70*/  LDCU.64 UR4, c[0x4][0x10] ;  /* 0x01000200ff0477ac */ /* 0x000ee20008000a00 */
[----:B-1----:R-:W-:Y:S01]  /*6e80*/  MOV R5, UR9 ;  /* 0x0000000900057c02 */ /* 0x002fe20008000f00 */
[----:B------:R-:W-:Y:S01]  /*6e90*/  IMAD.U32 R4, RZ, RZ, UR8 ;  /* 0x00000008ff047e24 */ /* 0x000fe2000f8e00ff */
[----:B-----5:R-:W-:Y:S01]  /*6ea0*/  MOV R7, UR7 ;  /* 0x0000000700077c02 */ /* 0x020fe20008000f00 */
[----:B------:R-:W-:Y:S01]  /*6eb0*/  IMAD.U32 R6, RZ, RZ, UR6 ;  /* 0x00000006ff067e24 */ /* 0x000fe2000f8e00ff */
[----:B---3--:R-:W-:Y:S01]  /*6ec0*/  MOV R11, UR5 ;  /* 0x00000005000b7c02 */ /* 0x008fe20008000f00 */
[----:B------:R-:W-:Y:S02]  /*6ed0*/  IMAD.U32 R10, RZ, RZ, UR4 ;  /* 0x00000004ff0a7e24 */ /* 0x000fe4000f8e00ff */
[----:B------:R-:W-:Y:S07]  /*6ee0*/  LEPC R20, `(.L_x_104) ;  /* 0x000000001014794e */ /* 0x000fee0000000000 */
[----:B--2-4-:R-:W-:Y:S05]  /*6ef0*/  CALL.ABS.NOINC R2 ;  /* 0x0000000002007343 */ /* 0x014fea0003c00000 */
.L_x_104:
[----:B----4-:R-:W-:Y:S01]  /*6f00*/  LOP3.LUT R20, R64, 0xffffe000, RZ, 0xc0, !PT ;  /* 0xffffe00040147812 */ /* 0x010fe200078ec0ff */
[----:B------:R-:W-:Y:S05]  /*6f10*/  WARPSYNC.ALL ;  /* 0x0000000000007948 */ /* 0x000fea0003800000 */
[----:B------:R-:W-:Y:S01]  /*6f20*/  R2UR UR4, R34 ;  /* 0x00000000220472ca */ /* 0x000fe200000e0000 */
[----:B------:R-:W1:Y:S01]  /*6f30*/  S2R R103, SR_CgaCtaId ;  /* 0x0000000000677919 */ /* 0x000e620000008800 */
[----:B------:R-:W-:Y:S01]  /*6f40*/  LOP3.LUT R21, R65, 0xffffe000, RZ, 0xc0, !PT ;  /* 0xffffe00041157812 */ /* 0x000fe200078ec0ff */
[----:B------:R-:W-:Y:S01]  /*6f50*/  IMAD.U32 R50, RZ, RZ, UR56 ;  /* 0x00000038ff327e24 */ /* 0x000fe2000f8e00ff */
[----:B------:R-:W-:Y:S01]  /*6f60*/  LOP3.LUT R49, R66, 0xffffe000, RZ, 0xc0, !PT ;  /* 0xffffe00042317812 */ /* 0x000fe200078ec0ff */
[----:B------:R-:W-:Y:S01]  /*6f70*/  BSSY.RECONVERGENT B0, `(.L_x_105) ;  /* 0x000005c000007945 */ /* 0x000fe20003800200 */
[----:B------:R-:W-:Y:S02]  /*6f80*/  LOP3.LUT R48, R56, 0xffffe000, RZ, 0xc0, !PT ;  /* 0xffffe00038307812 */ /* 0x000fe400078ec0ff */
[----:B------:R-:W-:Y:S02]  /*6f90*/  ISETP.NE.AND P6, PT, R97, RZ, PT ;  /* 0x000000ff6100720c */ /* 0x000fe40003fc5270 */
[----:B------:R-:W-:Y:S03]  /*6fa0*/  ISETP.NE.AND P0, PT, R88, RZ, PT ;  /* 0x000000ff5800720c */ /* 0x000fe60003f05270 */
[----:B--2---:R-:W2:Y:S08]  /*6fb0*/  LDTM.x16 R4, tmem[UR4+0x10] ;  /* 0x00001004000479ee */ /* 0x004eb00008240000 */
[----:B------:R-:W-:Y:S02]  /*6fc0*/  @P6 LEA R50, R50, UR50, 0x3 ;  /* 0x0000003232326c11 */ /* 0x000fe4000f8e18ff */
[----:B------:R-:W-:Y:S03]  /*6fd0*/  @P6 SHF.L.U32 R105, RZ, 0x1f, RZ ;  /* 0x0000001fff696819 */ /* 0x000fe600000006ff */
[----:B------:R-:W-:Y:S01]  /*6fe0*/  @P6 VIADD R104, R50, 0x80 ;  /* 0x0000008032686836 */ /* 0x000fe20000000000 */
[----:B------:R-:W-:Y:S04]  /*6ff0*/  LEA R50, R101, UR50, 0x3 ;  /* 0x0000003265327c11 */ /* 0x000fe8000f8e18ff */
[----:B-1----:R-:W-:Y:S01]  /*7000*/  @P6 PRMT R104, R103, 0x654, R104 ;  /* 0x0000065467686816 */ /* 0x002fe20000000068 */
[C---:B--2---:R-:W-:Y:S01]  /*7010*/  FMUL R0, R33.reuse, R4 ;  /* 0x0000000421007220 */ /* 0x044fe20000400000 */
[C---:B------:R-:W-:Y:S01]  /*7020*/  FMUL R2, R33.reuse, R5 ;  /* 0x0000000521027220 */ /* 0x040fe20000400000 */
[C---:B------:R-:W-:Y:S01]  /*7030*/  FMUL R3, R33.reuse, R10 ;  /* 0x0000000a21037220 */ /* 0x040fe20000400000 */
[----:B------:R-:W-:Y:S01]  /*7040*/  FMUL R4, R33, R11 ;  /* 0x0000000b21047220 */ /* 0x000fe20000400000 */
[C---:B------:R-:W-:Y:S01]  /*7050*/  FFMA R36, R35.reuse, R20, R0 ;  /* 0x0000001423247223 */ /* 0x040fe20000000000 */
[----:B------:R-:W-:Y:S01]  /*7060*/  LOP3.LUT R20, R60, 0xffffe000, RZ, 0xc0, !PT ;  /* 0xffffe0003c147812 */ /* 0x000fe200078ec0ff */
[----:B------:R-:W-:Y:S01]  /*7070*/  FFMA R37, R35, R21, R2 ;  /* 0x0000001523257223 */ /* 0x000fe20000000002 */
[----:B------:R-:W-:Y:S01]  /*7080*/  LOP3.LUT R21, R67, 0xffffe000, RZ, 0xc0, !PT ;  /* 0xffffe00043157812 */ /* 0x000fe200078ec0ff */
[C---:B------:R-:W-:Y:S01]  /*7090*/  FMUL R0, R33.reuse, R6 ;  /* 0x0000000621007220 */ /* 0x040fe20000400000 */
[----:B------:R-:W-:Y:S01]  /*70a0*/  F2FP.TF32.F32.PACK_B R36, R36 ;  /* 0x00000024ff24723e */ /* 0x000fe200024050ff */
[----:B------:R-:W-:Y:S01]  /*70b0*/  FMUL R2, R33, R7 ;  /* 0x0000000721027220 */ /* 0x000fe20000400000 */
[----:B------:R-:W-:Y:S01]  /*70c0*/  F2FP.TF32.F32.PACK_B R37, R37 ;  /* 0x00000025ff25723e */ /* 0x000fe200024050ff */
[----:B------:R-:W-:Y:S01]  /*70d0*/  FFMA R38, R35, R49, R0 ;  /* 0x0000003123267223 */ /* 0x000fe20000000000 */
[----:B------:R-:W-:Y:S01]  /*70e0*/  LOP3.LUT R49, R63, 0xffffe000, RZ, 0xc0, !PT ;  /* 0xffffe0003f317812 */ /* 0x000fe200078ec0ff */
[----:B------:R-:W-:Y:S01]  /*70f0*/  FFMA R39, R35, R21, R2 ;  /* 0x0000001523277223 */ /* 0x000fe20000000002 */
[----:B------:R-:W-:Y:S01]  /*7100*/  LOP3.LUT R21, R61, 0xffffe000, RZ, 0xc0, !PT ;  /* 0xffffe0003d157812 */ /* 0x000fe200078ec0ff */
[C---:B------:R-:W-:Y:S01]  /*7110*/  FMUL R0, R33.reuse, R8 ;  /* 0x0000000821007220 */ /* 0x040fe20000400000 */
[----:B------:R-:W-:Y:S01]  /*7120*/  F2FP.TF32.F32.PACK_B R38, R38 ;  /* 0x00000026ff26723e */ /* 0x000fe200024050ff */
[----:B------:R-:W-:Y:S01]  /*7130*/  FMUL R2, R33, R9 ;  /* 0x0000000921027220 */ /* 0x000fe20000400000 */
[----:B------:R-:W-:Y:S01]  /*7140*/  F2FP.TF32.F32.PACK_B R39, R39 ;  /* 0x00000027ff27723e */ /* 0x000fe200024050ff */
[C---:B------:R-:W-:Y:S01]  /*7150*/  FFMA R40, R35.reuse, R20, R0 ;  /* 0x0000001423287223 */ /* 0x040fe20000000000 */
[----:B------:R-:W-:Y:S01]  /*7160*/  LOP3.LUT R20, R62, 0xffffe000, RZ, 0xc0, !PT ;  /* 0xffffe0003e147812 */ /* 0x000fe200078ec0ff */
[----:B------:R-:W-:Y:S01]  /*7170*/  FFMA R41, R35, R21, R2 ;  /* 0x0000001523297223 */ /* 0x000fe20000000002 */
[----:B------:R-:W-:Y:S01]  /*7180*/  FMUL R5, R33, R12 ;  /* 0x0000000c21057220 */ /* 0x000fe20000400000 */
[----:B------:R1:W-:Y:S01]  /*7190*/  STS.128 [R86+0x2000], R36 ;  /* 0x0020002456007388 */ /* 0x0003e20000000c00 */
[----:B------:R-:W-:Y:S01]  /*71a0*/  LOP3.LUT R21, R57, 0xffffe000, RZ, 0xc0, !PT ;  /* 0xffffe00039157812 */ /* 0x000fe200078ec0ff */
[C---:B------:R-:W-:Y:S01]  /*71b0*/  FFMA R42, R35.reuse, R20, R3 ;  /* 0x00000014232a7223 */ /* 0x040fe20000000003 */
[----:B------:R-:W-:Y:S01]  /*71c0*/  FFMA R43, R35, R49, R4 ;  /* 0x00000031232b7223 */ /* 0x000fe20000000004 */
        /* <DEDUP_REMOVED lines=22> */
[----:B------:R-:W-:Y:S02]  /*7330*/  F2FP.TF32.F32.PACK_B R44, R44 ;  /* 0x0000002cff2c723e */ /* 0x000fe400024050ff */
[----:B------:R-:W-:Y:S02]  /*7340*/  F2FP.TF32.F32.PACK_B R45, R45 ;  /* 0x0000002dff2d723e */ /* 0x000fe400024050ff */
[----:B------:R-:W-:Y:S01]  /*7350*/  F2FP.TF32.F32.PACK_B R46, R46 ;  /* 0x0000002eff2e723e */ /* 0x000fe200024050ff */
[C---:B-1----:R-:W-:Y:S01]  /*7360*/  FFMA R36, R35.reuse, R20, R9 ;  /* 0x0000001423247223 */ /* 0x042fe20000000009 */
[----:B------:R-:W-:Y:S01]  /*7370*/  F2FP.TF32.F32.PACK_B R47, R47 ;  /* 0x0000002fff2f723e */ /* 0x000fe200024050ff */
[C---:B------:R-:W-:Y:S01]  /*7380*/  FFMA R37, R35.reuse, R21, R10 ;  /* 0x0000001523257223 */ /* 0x040fe2000000000a */
[C---:B------:R-:W-:Y:S01]  /*7390*/  FFMA R38, R35.reuse, R48, R11 ;  /* 0x0000003023267223 */ /* 0x040fe2000000000b */
[----:B------:R-:W-:Y:S01]  /*73a0*/  FFMA R39, R35, R49, R12 ;  /* 0x0000003123277223 */ /* 0x000fe2000000000c */
[----:B------:R-:W-:Y:S01]  /*73b0*/  F2FP.TF32.F32.PACK_B R36, R36 ;  /* 0x00000024ff24723e */ /* 0x000fe200024050ff */
[----:B------:R2:W-:Y:S01]  /*73c0*/  STS.128 [R90+0x2020], R44 ;  /* 0x0020202c5a007388 */ /* 0x0005e20000000c00 */
[----:B------:R-:W-:Y:S02]  /*73d0*/  F2FP.TF32.F32.PACK_B R37, R37 ;  /* 0x00000025ff25723e */ /* 0x000fe400024050ff */
        /* <DEDUP_REMOVED lines=8> */
[----:B-1----:R-:W1:Y:S02]  /*7460*/  FENCE.VIEW.ASYNC.S ;  /* 0x00000000000073c6 */ /* 0x002e640000000000 */
[----:B-1----:R-:W-:Y:S06]  /*7470*/  BAR.SYNC.DEFER_BLOCKING 0x1, 0x80 ;  /* 0x0042000000007b1d */ /* 0x002fec0000010000 */
[----:B------:R-:W-:Y:S05]  /*7480*/  @P0 BRA `(.L_x_106) ;  /* 0x0000000000280947 */ /* 0x000fea0003800000 */
[----:B------:R-:W-:Y:S01]  /*7490*/  R2UR UR10, R95 ;  /* 0x000000005f0a72ca */ /* 0x000fe200000e0000 */
[----:B------:R-:W-:Y:S01]  /*74a0*/  UIADD3 UR4, UP0, UPT, UR54, 0x680, URZ ;  /* 0x0000068036047890 */ /* 0x000fe2000ff1e0ff */
[----:B------:R-:W-:Y:S01]  /*74b0*/  R2UR UR11, R93 ;  /* 0x000000005d0b72ca */ /* 0x000fe200000e0000 */
[----:B------:R-:W-:Y:S01]  /*74c0*/  UIADD3 UR9, UPT, UPT, UR41, 0x10, URZ ;  /* 0x0000001029097890 */ /* 0x000fe2000fffe0ff */
[----:B------:R-:W-:Y:S01]  /*74d0*/  R2UR UR12, R94 ;  /* 0x000000005e0c72ca */ /* 0x000fe200000e0000 */
[----:B------:R-:W-:Y:S02]  /*74e0*/  UIADD3 UR8, UPT, UPT, UR50, 0x2200, URZ ;  /* 0x0000220032087890 */ /* 0x000fe4000fffe0ff */
[----:B------:R-:W-:Y:S10]  /*74f0*/  UIADD3.X UR5, UPT, UPT, URZ, UR55, URZ, UP0, !UPT ;  /* 0x00000037ff057290 */ /* 0x000ff400087fe4ff */
[----:B------:R1:W-:Y:S01]  /*7500*/  UTMASTG.4D.IM2COL [UR8], [UR4] ;  /* 0x00000008040073b5 */ /* 0x0003e20008058000 */
[----:B------:R0:W-:Y:S01]  /*7510*/  UTMACMDFLUSH ;  /* 0x00000000000079b7 */ /* 0x0001e20000000000 */
[----:B-1----:R-:W-:Y:S04]  /*7520*/  DEPBAR.LE SB0, 0x1 ;  /* 0x000080400000791a */ /* 0x002fe80000000000 */
.L_x_106:
[----:B------:R-:W-:Y:S05]  /*7530*/  BSYNC.RECONVERGENT B0 ;  /* 0x0000000000007941 */ /* 0x000fea0003800200 */
.L_x_105:
[----:B------:R-:W-:Y:S01]  /*7540*/  BAR.SYNC.DEFER_BLOCKING 0x1, 0x80 ;  /* 0x0042000000007b1d */ /* 0x000fe20000010000 */
[----:B------:R-:W-:Y:S04]  /*7550*/  UIADD3 UR40, UPT, UPT, UR56, 0x1, URZ ;  /* 0x0000000138287890 */ /* 0x000fe8000fffe0ff */
[----:B------:R-:W-:Y:S04]  /*7560*/  UISETP.NE.AND UP0, UPT, UR40, 0x4, UPT ;  /* 0x000000042800788c */ /* 0x000fe8000bf05270 */
[----:B------:R-:W-:Y:S01]  /*7570*/  USEL UR40, UR40, URZ, UP0 ;  /* 0x000000ff28287287 */ /* 0x000fe20008000000 */
[----:B------:R1:W-:Y:S01]  /*7580*/  @P6 SYNCS.ARRIVE.TRANS64.RED.A1T0 RZ, [R104+URZ], RZ ;  /* 0x000000ff68ff69a7 */ /* 0x0003e200081004ff */
[----:B------:R-:W-:Y:S01]  /*7590*/  BSSY B1, `(.L_x_107) ;  /* 0x0000017000017945 */ /* 0x000fe20003800000 */
[----:B------:R-:W4:Y:S02]  /*75a0*/  @P6 SYNCS.PHASECHK.TRANS64.TRYWAIT P0, [R50+URZ+0x60], R105 ;  /* 0x00006069320065a7 */ /* 0x000f2400080011ff */
[----:B----4-:R-:W-:Y:S01]  /*75b0*/  @P6 SEL R100, RZ, 0x1, !P0 ;  /* 0x00000001ff646807 */ /* 0x010fe20004000000 */
[----:B-1----:R-:W-:Y:S06]  /*75c0*/  @!P6 BRA `(.L_x_108) ;  /* 0x00000000004ce947 */ /* 0x002fec0003800000 */
        /* <DEDUP_REMOVED lines=9> */
[----:B------:R-:W-:Y:S04]  /*7660*/  SHF.L.U32 R5, RZ, 0x1f, RZ ;  /* 0x0000001fff057819 */ /* 0x000fe800000006ff */
[----:B------:R-:W1:Y:S02]  /*7670*/  SYNCS.PHASECHK.TRANS64.TRYWAIT P0, [R50+URZ+0x60], R5 ;  /* 0x00006005320075a7 */ /* 0x000e6400080011ff */
[----:B-1----:R-:W-:Y:S05]  /*7680*/  @!P0 BRA `(.L_x_111) ;  /* 0x0000004400b88947 */ /* 0x002fea0003800000 */
.L_x_110:
[----:B------:R-:W-:Y:S05]  /*7690*/  BSYNC B0 ;  /* 0x0000000000007941 */ /* 0x000fea0003800000 */
.L_x_109:
[----:B------:R-:W-:Y:S02]  /*76a0*/  ISETP.NE.AND P0, PT, R102, RZ, PT ;  /* 0x000000ff6600720c */ /* 0x000fe40003f05270 */
[----:B------:R-:W-:Y:S11]  /*76b0*/  IADD3 R101, PT, PT, R101, 0x1, RZ ;  /* 0x0000000165657810 */ /* 0x000ff60007ffe0ff */
[----:B------:R4:W1:Y:S04]  /*76c0*/  @P0 LDS.128 R64, [R4] ;  /* 0x0000000004400984 */ /* 0x0008680000000c00 */
[----:B------:R4:W1:Y:S04]  /*76d0*/  @P0 LDS.128 R60, [R3+0x10] ;  /* 0x00001000033c0984 */ /* 0x0008680000000c00 */
[----:B------:R4:W1:Y:S04]  /*76e0*/  @P0 LDS.128 R56, [R2+0x20] ;  /* 0x0000200002380984 */ /* 0x0008680000000c00 */
[----:B------:R4:W1:Y:S02]  /*76f0*/  @P0 LDS.128 R52, [R0+0x30] ;  /* 0x0000300000340984 */ /* 0x0008640000000c00 */
.L_x_108:
[----:B------:R-:W-:Y:S05]  /*7700*/  BSYNC B1 ;  /* 0x0000000000017941 */ /* 0x000fea0003800000 */
.L_x_107:
[----:B----4-:R-:W-:Y:S05]  /*7710*/  VIADD R0, R34, 0x20 ;  /* 0x0000002022007836 */ /* 0x010fea0000000000 */
        /* <DEDUP_REMOVED lines=9> */
[----:B------:R-:W4:Y:S01]  /*77b0*/  LDCU.64 UR6, c[0x4][0x78] ;  /* 0x01000f00ff0677ac */ /* 0x000f220008000a00 */
[----:B------:R-:W2:Y:S01]  /*77c0*/  LDC.64 R2, c[0x4][R3] ;  /* 0x0100000003027b82 */ /* 0x000ea20000000a00 */
[----:B------:R-:W5:Y:S01]  /*77d0*/  LDCU.64 UR4, c[0x4][0x10] ;  /* 0x01000200ff0477ac */ /* 0x000f620008000a00 */
[----:B-1----:R-:W-:Y:S01]  /*77e0*/  MOV R5, UR9 ;  /* 0x0000000900057c02 */ /* 0x002fe20008000f00 */
[----:B------:R-:W-:Y:S01]  /*77f0*/  IMAD.U32 R4, RZ, RZ, UR8 ;  /* 0x00000008ff047e24 */ /* 0x000fe2000f8e00ff */
[----:B----4-:R-:W-:Y:S01]  /*7800*/  MOV R7, UR7 ;  /* 0x0000000700077c02 */ /* 0x010fe20008000f00 */
[----:B------:R-:W-:Y:S01]  /*7810*/  IMAD.U32 R6, RZ, RZ, UR6 ;  /* 0x00000006ff067e24 */ /* 0x000fe2000f8e00ff */
[----:B-----5:R-:W-:Y:S01]  /*7820*/  MOV R11, UR5 ;  /* 0x00000005000b7c02 */ /* 0x020fe20008000f00 */
[----:B------:R-:W-:Y:S02]  /*7830*/  IMAD.U32 R10, RZ, RZ, UR4 ;  /* 0x00000004ff0a7e24 */ /* 0x000fe4000f8e00ff */
[----:B------:R-:W-:Y:S07]  /*7840*/  LEPC R20, `(.L_x_112) ;  /* 0x000000001014794e */ /* 0x000fee0000000000 */
[----:B--23--:R-:W-:Y:S05]  /*7850*/  CALL.ABS.NOINC R2 ;  /* 0x0000000002007343 */ /* 0x00cfea0003c00000 */
.L_x_112:
[----:B-1----:R-:W-:Y:S01]  /*7860*/  LOP3.LUT R20, R64, 0xffffe000, RZ, 0xc0, !PT ;  /* 0xffffe00040147812 */ /* 0x002fe200078ec0ff */
[----:B------:R-:W-:Y:S05]  /*7870*/  WARPSYNC.ALL ;  /* 0x0000000000007948 */ /* 0x000fea0003800000 */
[----:B------:R-:W-:Y:S01]  /*7880*/  R2UR UR4, R34 ;  /* 0x00000000220472ca */ /* 0x000fe200000e0000 */
[----:B------:R-:W-:Y:S01]  /*7890*/  IMAD.U32 R104, RZ, RZ, UR40 ;  /* 0x00000028ff687e24 */ /* 0x000fe2000f8e00ff */
[----:B------:R-:W-:Y:S01]  /*78a0*/  LOP3.LUT R21, R65, 0xffffe000, RZ, 0xc0, !PT ;  /* 0xffffe00041157812 */ /* 0x000fe200078ec0ff */
[----:B------:R-:W-:Y:S01]  /*78b0*/  BSSY.RECONVERGENT B0, `(.L_x_113) ;  /* 0x000005d000007945 */ /* 0x000fe20003800200 */
[----:B------:R-:W-:Y:S02]  /*78c0*/  LOP3.LUT R49, R66, 0xffffe000, RZ, 0xc0, !PT ;  /* 0xffffe00042317812 */ /* 0x000fe400078ec0ff */
[----:B------:R-:W-:Y:S02]  /*78d0*/  LOP3.LUT R48, R62, 0xffffe000, RZ, 0xc0, !PT ;  /* 0xffffe0003e307812 */ /* 0x000fe400078ec0ff */
[----:B------:R-:W-:Y:S02]  /*78e0*/  LOP3.LUT R50, R58, 0xffffe000, RZ, 0xc0, !PT ;  /* 0xffffe0003a327812 */ /* 0x000fe400078ec0ff */
[----:B------:R-:W-:Y:S02]  /*78f0*/  ISETP.NE.AND P6, PT, R97, RZ, PT ;  /* 0x000000ff6100720c */ /* 0x000fe40003fc5270 */
[----:B------:R-:W-:Y:S01]  /*7900*/  ISETP.NE.AND P0, PT, R88, RZ, PT ;  /* 0x000000ff5800720c */ /* 0x000fe20003f05270 */
[----:B------:R-:W1:Y:S01]  /*7910*/  LDTM.x16 R4, tmem[UR4+0x20] ;  /* 0x00002004000479ee */ /* 0x000e620008240000 */
[----:B------:R-:W-:Y:S09]  /*7920*/  LEA R105, R101, UR50, 0x3 ;  /* 0x0000003265697c11 */ /* 0x000ff2000f8e18ff */
[----:B------:R-:W-:Y:S02]  /*7930*/  @P6 LEA R104, R104, UR50, 0x3 ;  /* 0x0000003268686c11 */ /* 0x000fe4000f8e18ff */
[----:B------:R-:W-:Y:S03]  /*7940*/  @P6 SHF.L.U32 R106, RZ, 0x1f, RZ ;  /* 0x0000001fff6a6819 */ /* 0x000fe600000006ff */
[----:B------:R-:W-:Y:S05]  /*7950*/  @P6 VIADD R104, R104, 0x80 ;  /* 0x0000008068686836 */ /* 0x000fea0000000000 */
[----:B------:R-:W-:Y:S01]  /*7960*/  @P6 PRMT R104, R103, 0x654, R104 ;  /* 0x0000065467686816 */ /* 0x000fe20000000068 */
[C---:B-1----:R-:W-:Y:S01]  /*7970*/  FMUL R0, R33.reuse, R4 ;  /* 0x0000000421007220 */ /* 0x042fe20000400000 */
[C---:B------:R-:W-:Y:S01]  /*7980*/  FMUL R2, R33.reuse, R5 ;  /* 0x0000000521027220 */ /* 0x040fe20000400000 */
[C---:B------:R-:W-:Y:S01]  /*7990*/  FMUL R3, R33.reuse, R10 ;  /* 0x0000000a21037220 */ /* 0x040fe20000400000 */
[----:B------:R-:W-:Y:S01]  /*79a0*/  FMUL R4, R33, R11 ;  /* 0x0000000b21047220 */ /* 0x000fe20000400000 */
[C---:B--2---:R-:W-:Y:S01]  /*79b0*/  FFMA R36, R35.reuse, R20, R0 ;  /* 0x0000001423247223 */ /* 0x044fe20000000000 */
        /* <DEDUP_REMOVED lines=10> */
[C---:B------:R-:W-:Y:S01]  /*7a60*/  FMUL R0, R33.reuse, R8 ;  /* 0x0000000821007220 */ /* 0x040fe20000400000 */
[C---:B------:R-:W-:Y:S01]  /*7a70*/  FMUL R2, R33.reuse, R9 ;  /* 0x0000000921027220 */ /* 0x040fe20000400000 */
[----:B------:R-:W-:Y:S01]  /*7a80*/  F2FP.TF32.F32.PACK_B R38, R38 ;  /* 0x00000026ff26723e */ /* 0x000fe200024050ff */
[----:B------:R-:W-:Y:S01]  /*7a90*/  FMUL R5, R33, R12 ;  /* 0x0000000c21057220 */ /* 0x000fe20000400000 */
[----:B------:R-:W-:Y:S01]  /*7aa0*/  F2FP.TF32.F32.PACK_B R39, R39 ;  /* 0x00000027ff27723e */ /* 0x000fe200024050ff */
[C---:B------:R-:W-:Y:S01]  /*7ab0*/  FFMA R40, R35.reuse, R20, R0 ;  /* 0x0000001423287223 */ /* 0x040fe20000000000 */
[C---:B------:R-:W-:Y:S01]  /*7ac0*/  FFMA R41, R35.reuse, R49, R2 ;  /* 0x0000003123297223 */ /* 0x040fe20000000002 */
[----:B------:R-:W-:Y:S01]  /*7ad0*/  FFMA R42, R35, R48, R3 ;  /* 0x00000030232a7223 */ /* 0x000fe20000000003 */
[----:B------:R-:W-:Y:S01]  /*7ae0*/  LOP3.LUT R20, R63, 0xffffe000, RZ, 0xc0, !PT ;  /* 0xffffe0003f147812 */ /* 0x000fe200078ec0ff */
[----:B------:R1:W-:Y:S01]  /*7af0*/  STS.128 [R86+0x4000], R36 ;  /* 0x0040002456007388 */ /* 0x0003e20000000c00 */
[----:B------:R-:W-:Y:S01]  /*7b00*/  LOP3.LUT R48, R56, 0xffffe000, RZ, 0xc0, !PT ;  /* 0xffffe00038307812 */ /* 0x000fe200078ec0ff */
[----:B------:R-:W-:Y:S01]  /*7b10*/  FMUL R6, R33, R13 ;  /* 0x0000000d21067220 */ /* 0x000fe20000400000 */
[----:B------:R-:W-:Y:S01]  /*7b20*/  LOP3.LUT R21, R57, 0xffffe000, RZ, 0xc0, !PT ;  /* 0xffffe00039157812 */ /* 0x000fe200078ec0ff */
[----:B------:R-:W-:Y:S01]  /*7b30*/  FFMA R43, R35, R20, R4 ;  /* 0x00000014232b7223 */ /* 0x000fe20000000004 */
        /* <DEDUP_REMOVED lines=22> */
[----:B------:R-:W-:Y:S02]  /*7ca0*/  F2FP.TF32.F32.PACK_B R46, R46 ;  /* 0x0000002eff2e723e */ /* 0x000fe400024050ff */
[----:B------:R-:W-:Y:S01]  /*7cb0*/  F2FP.TF32.F32.PACK_B R47, R47 ;  /* 0x0000002fff2f723e */ /* 0x000fe200024050ff */
[C---:B-1----:R-:W-:Y:S01]  /*7cc0*/  FFMA R36, R35.reuse, R20, R9 ;  /* 0x0000001423247223 */ /* 0x042fe20000000009 */
[C---:B------:R-:W-:Y:S01]  /*7cd0*/  FFMA R37, R35.reuse, R21, R10 ;  /* 0x0000001523257223 */ /* 0x040fe2000000000a */
[C---:B------:R-:W-:Y:S01]  /*7ce0*/  FFMA R38, R35.reuse, R48, R11 ;  /* 0x0000003023267223 */ /* 0x040fe2000000000b */
[----:B------:R-:W-:Y:S01]  /*7cf0*/  FFMA R39, R35, R49, R12 ;  /* 0x0000003123277223 */ /* 0x000fe2000000000c */
[----:B------:R2:W-:Y:S01]  /*7d00*/  STS.128 [R90+0x4020], R44 ;  /* 0x0040202c5a007388 */ /* 0x0005e20000000c00 */
[----:B------:R-:W-:Y:S02]  /*7d10*/  F2FP.TF32.F32.PACK_B R36, R36 ;  /* 0x00000024ff24723e */ /* 0x000fe400024050ff */
        /* <DEDUP_REMOVED lines=22> */
.L_x_114:
[----:B------:R-:W-:Y:S05]  /*7e80*/  BSYNC.RECONVERGENT B0 ;  /* 0x0000000000007941 */ /* 0x000fea0003800200 */
.L_x_113:
[----:B------:R-:W-:Y:S01]  /*7e90*/  BAR.SYNC.DEFER_BLOCKING 0x1, 0x80 ;  /* 0x0042000000007b1d */ /* 0x000fe20000010000 */
[----:B------:R-:W-:Y:S04]  /*7ea0*/  UIADD3 UR42, UPT, UPT, UR40, 0x1, URZ ;  /* 0x00000001282a7890 */ /* 0x000fe8000fffe0ff */
[----:B------:R-:W-:Y:S04]  /*7eb0*/  UISETP.NE.AND UP0, UPT, UR42, 0x4, UPT ;  /* 0x000000042a00788c */ /* 0x000fe8000bf05270 */
[----:B------:R-:W-:Y:S01]  /*7ec0*/  USEL UR42, UR42, URZ, UP0 ;  /* 0x000000ff2a2a7287 */ /* 0x000fe20008000000 */
[----:B------:R1:W-:Y:S01]  /*7ed0*/  @P6 SYNCS.ARRIVE.TRANS64.RED.A1T0 RZ, [R104+URZ], RZ ;  /* 0x000000ff68ff69a7 */ /* 0x0003e200081004ff */
[----:B------:R-:W-:Y:S01]  /*7ee0*/  BSSY B1, `(.L_x_115) ;  /* 0x000001c000017945 */ /* 0x000fe20003800000 */
[----:B------:R-:W4:Y:S01]  /*7ef0*/  @P6 SYNCS.PHASECHK.TRANS64.TRYWAIT P0, [R105+URZ+0x60], R106 ;  /* 0x0000606a690065a7 */ /* 0x000f2200080011ff */
[----:B-1----:R-:W-:Y:S02]  /*7f00*/  MOV R104, RZ ;  /* 0x000000ff00687202 */ /* 0x002fe40000000f00 */
[----:B----4-:R-:W-:Y:S01]  /*7f10*/  @P6 SEL R100, RZ, 0x1, !P0 ;  /* 0x00000001ff646807 */ /* 0x010fe20004000000 */
[----:B------:R-:W-:Y:S06]  /*7f20*/  @!P6 BRA `(.L_x_116) ;  /* 0x00000000005ce947 */ /* 0x000fec0003800000 */
        /* <DEDUP_REMOVED lines=12> */
.L_x_118:
[----:B------:R-:W-:Y:S05]  /*7ff0*/  BSYNC B0 ;  /* 0x0000000000007941 */ /* 0x000fea0003800000 */
.L_x_117:
[----:B------:R-:W-:Y:S01]  /*8000*/  ISETP.NE.AND P0, PT, R102, RZ, PT ;  /* 0x000000ff6600720c */ /* 0x000fe20003f05270 */
[----:B------:R-:W-:Y:S11]  /*8010*/  VIADD R101, R101, 0x1 ;  /* 0x0000000165657836 */ /* 0x000ff60000000000 */
[----:B------:R-:W-:Y:S01]  /*8020*/  @!UPT UIADD3 URZ, UPT, UPT, URZ, URZ, URZ ;  /* 0x000000fffffff290 */ /* 0x000fe2000fffe0ff */
[----:B------:R4:W1:Y:S04]  /*8030*/  @P0 LDS.128 R64, [R4] ;  /* 0x0000000004400984 */ /* 0x0008680000000c00 */
[----:B------:R4:W1:Y:S04]  /*8040*/  @P0 LDS.128 R60, [R3+0x10] ;  /* 0x00001000033c0984 */ /* 0x0008680000000c00 */
[----:B------:R4:W1:Y:S04]  /*8050*/  @P0 LDS.128 R56, [R2+0x20] ;  /* 0x0000200002380984 */ /* 0x0008680000000c00 */
[----:B------:R4:W1:Y:S01]  /*8060*/  @P0 LDS.128 R52, [R0+0x30] ;  /* 0x0000300000340984 */ /* 0x0008620000000c00 */
[C---:B------:R-:W-:Y:S04]  /*8070*/  ISETP.NE.AND P0, PT, R101.reuse, 0x4, PT ;  /* 0x000000046500780c */ /* 0x040fe80003f05270 */
[----:B------:R-:W-:Y:S02]  /*8080*/  SEL R101, R101, RZ, P0 ;  /* 0x000000ff65657207 */ /* 0x000fe40000000000 */
[----:B------:R-:W-:Y:S02]  /*8090*/  SEL R104, RZ, 0x1, P0 ;  /* 0x00000001ff687807 */ /* 0x000fe40000000000 */
.L_x_116:
[----:B------:R-:W-:Y:S05]  /*80a0*/  BSYNC B1 ;  /* 0x0000000000017941 */ /* 0x000fea0003800000 */
.L_x_115:
[----:B----4-:R-:W-:Y:S05]  /*80b0*/  VIADD R0, R34, 0x30 ;  /* 0x0000003022007836 */ /* 0x010fea0000000000 */
[----:B------:R-:W-:Y:S04]  /*80c0*/  SHF.R.U32.HI R0, RZ, 0x15, R0 ;  /* 0x00000015ff007819 */ /* 0x000fe80000011600 */
[----:B------:R-:W-:Y:S11]  /*80d0*/  LOP3.LUT P0, RZ, R0, 0x3, R89, 0x48, !PT ;  /* 0x0000000300ff7812 */ /* 0x000ff60007804859 */
[----:B------:R-:W-:Y:S02]  /*80e0*/  @!UPT UIADD3 URZ, UPT, UPT, URZ, URZ, URZ ;  /* 0x000000fffffff290 */ /* 0x000fe4000fffe0ff */
[----:B------:R-:W-:Y:S05]  /*80f0*/  @!P0 BRA `(.L_x_120) ;  /* 0x0000000000408947 */ /* 0x000fea0003800000 */
[----:B------:R-:W4:Y:S01]  /*8100*/  LDCU.64 UR8, c[0x4][0x70] ;  /* 0x01000e00ff0877ac */ /* 0x000f220008000a00 */
[----:B------:R-:W-:Y:S01]  /*8110*/  MOV R3, 0x0 ;  /* 0x0000000000037802 */ /* 0x000fe20000000f00 */
[----:B------:R-:W-:Y:S02]  /*8120*/  HFMA2 R12, -RZ, RZ, 0, 5.9604644775390625e-08 ;  /* 0x00000001ff0c7431 */ /* 0x000fe400000001ff */
[----:B------:R-:W-:Y:S02]  /*8130*/  IMAD.MOV.U32 R8, RZ, RZ, 0x192 ;  /* 0x00000192ff087424 */ /* 0x000fe400078e00ff */
[----:B------:R-:W-:Y:S01]  /*8140*/  IMAD.MOV.U32 R13, RZ, RZ, RZ ;  /* 0x000000ffff0d7224 */ /* 0x000fe200078e00ff */
[----:B------:R-:W5:Y:S01]  /*8150*/  LDCU.64 UR6, c[0x4][0x78] ;  /* 0x01000f00ff0677ac */ /* 0x000f620008000a00 */
[----:B------:R-:W2:Y:S01]  /*8160*/  LDC.64 R2, c[0x4][R3] ;  /* 0x0100000003027b82 */ /* 0x000ea20000000a00 */
[----:B------:R-:W3:Y:S01]  /*8170*/  LDCU.64 UR4, c[0x4][0x10] ;  /* 0x01000200ff0477ac */ /* 0x000ee20008000a00 */
[----:B----4-:R-:W-:Y:S01]  /*8180*/  MOV R5, UR9 ;  /* 0x0000000900057c02 */ /* 0x010fe20008000f00 */
[----:B------:R-:W-:Y:S01]  /*8190*/  IMAD.U32 R4, RZ, RZ, UR8 ;  /* 0x00000008ff047e24 */ /* 0x000fe2000f8e00ff */
[----:B-----5:R-:W-:Y:S01]  /*81a0*/  MOV R7, UR7 ;  /* 0x0000000700077c02 */ /* 0x020fe20008000f00 */
[----:B-1----:R-:W-:Y:S01]  /*81b0*/  IMAD.U32 R6, RZ, RZ, UR6 ;  /* 0x00000006ff067e24 */ /* 0x002fe2000f8e00ff */
[----:B---3--:R-:W-:Y:S01]  /*81c0*/  MOV R11, UR5 ;  /* 0x00000005000b7c02 */ /* 0x008fe20008000f00 */
[----:B------:R-:W-:Y:S02]  /*81d0*/  IMAD.U32 R10, RZ, RZ, UR4 ;  /* 0x00000004ff0a7e24 */ /* 0x000fe4000f8e00ff */
[----:B------:R-:W-:Y:S07]  /*81e0*/  LEPC R20, `(.L_x_120) ;  /* 0x000000001014794e */ /* 0x000fee0000000000 */
[----:B--2---:R-:W-:Y:S05]  /*81f0*/  CALL.ABS.NOINC R2 ;  /* 0x0000000002007343 */ /* 0x004fea0003c00000 */
.L_x_120:
        /* <DEDUP_REMOVED lines=13> */
[----:B------:R-:W-:Y:S05]  /*82d0*/  @P6 LEA R105, R105, UR50, 0x3 ;  /* 0x0000003269696c11 */ /* 0x000fea000f8e18ff */
[----:B------:R-:W-:Y:S01]  /*82e0*/  @P6 VIADD R108, R105, 0x80 ;  /* 0x00000080696c6836 */ /* 0x000fe20000000000 */
[----:B------:R-:W-:Y:S04]  /*82f0*/  @P6 SHF.L.U32 R105, R104, 0x1f, RZ ;  /* 0x0000001f68696819 */ /* 0x000fe800000006ff */
        /* <DEDUP_REMOVED lines=82> */
.L_x_122:
[----:B------:R-:W-:Y:S05]  /*8820*/  BSYNC.RECONVERGENT B0 ;  /* 0x0000000000007941 */ /* 0x000fea0003800200 */
.L_x_121:
        /* <DEDUP_REMOVED lines=18> */
[----:B------:R-:W-:Y:S04]  /*8950*/  SHF.L.U32 R5, R104, 0x1f, RZ ;  /* 0x0000001f68057819 */ /* 0x000fe800000006ff */
[----:B------:R-:W1:Y:S02]  /*8960*/  SYNCS.PHASECHK.TRANS64.TRYWAIT P0, [R106+URZ+0x60], R5 ;  /* 0x000060056a0075a7 */ /* 0x000e6400080011ff */
[----:B-1----:R-:W-:Y:S05]  /*8970*/  @!P0 BRA `(.L_x_127) ;  /* 0x0000003400248947 */ /* 0x002fea0003800000 */
.L_x_126:
[----:B------:R-:W-:Y:S05]  /*8980*/  BSYNC B0 ;  /* 0x0000000000007941 */ /* 0x000fea0003800000 */
.L_x_125:
[----:B------:R-:W-:Y:S01]  /*8990*/  ISETP.NE.AND P0, PT, R102, RZ, PT ;  /* 0x000000ff6600720c */ /* 0x000fe20003f05270 */
[----:B------:R-:W-:Y:S11]  /*89a0*/  VIADD R101, R101, 0x1 ;  /* 0x0000000165657836 */ /* 0x000ff60000000000 */
[----:B------:R-:W-:Y:S01]  /*89b0*/  @!UPT UIADD3 URZ, UPT, UPT, URZ, URZ, URZ ;  /* 0x000000fffffff290 */ /* 0x000fe2000fffe0ff */
[----:B------:R4:W2:Y:S04]  /*89c0*/  @P0 LDS.128 R64, [R4] ;  /* 0x0000000004400984 */ /* 0x0008a80000000c00 */
[----:B------:R4:W2:Y:S04]  /*89d0*/  @P0 LDS.128 R60, [R3+0x10] ;  /* 0x00001000033c0984 */ /* 0x0008a80000000c00 */
[----:B------:R4:W2:Y:S04]  /*89e0*/  @P0 LDS.128 R56, [R2+0x20] ;  /* 0x0000200002380984 */ /* 0x0008a80000000c00 */
[----:B------:R4:W2:Y:S01]  /*89f0*/  @P0 LDS.128 R52, [R0+0x30] ;  /* 0x0000300000340984 */ /* 0x0008a20000000c00 */
[C---:B------:R-:W-:Y:S04]  /*8a00*/  ISETP.NE.AND P0, PT, R101.reuse, 0x4, PT ;  /* 0x000000046500780c */ /* 0x040fe80003f05270 */
[----:B-1----:R-:W-:Y:S02]  /*8a10*/  SEL R5, RZ, 0x1, P0 ;  /* 0x00000001ff057807 */ /* 0x002fe40000000000 */
[----:B------:R-:W-:Y:S02]  /*8a20*/  SEL R101, R101, RZ, P0 ;  /* 0x000000ff65657207 */ /* 0x000fe40000000000 */
[----:B------:R-:W-:Y:S02]  /*8a30*/  LOP3.LUT R104, R104, R5, RZ, 0x3c, !PT ;  /* 0x0000000568687212 */ /* 0x000fe400078e3cff */
.L_x_124:
[----:B------:R-:W-:Y:S05]  /*8a40*/  BSYNC B1 ;  /* 0x0000000000017941 */ /* 0x000fea0003800000 */
.L_x_123:
        /* <DEDUP_REMOVED lines=21> */
.L_x_128:
[----:B--2---:R-:W-:Y:S01]  /*8ba0*/  LOP3.LUT R20, R64, 0xffffe000, RZ, 0xc0, !PT ;  /* 0xffffe00040147812 */ /* 0x004fe200078ec0ff */
        /* <DEDUP_REMOVED lines=40> */
[----:B------:R1:W-:Y:S01]  /*8e30*/  STS.128 [R86], R36 ;  /* 0x0000002456007388 */ /* 0x0003e20000000c00 */
        /* <DEDUP_REMOVED lines=46> */
[----:B------:R-:W-:Y:S01]  /*9120*/  UIADD3 UR6, UPT, UPT, UR50, 0x200, URZ ;  /* 0x0000020032067890 */ /* 0x000fe2000fffe0ff */
[----:B------:R-:W-:Y:S01]  /*9130*/  R2UR UR10, R95 ;  /* 0x000000005f0a72ca */ /* 0x000fe200000e0000 */
[----:B------:R-:W-:Y:S01]  /*9140*/  UIADD3 UR4, UP0, UPT, UR54, 0x680, URZ ;  /* 0x0000068036047890 */ /* 0x000fe2000ff1e0ff */
[----:B------:R-:W-:Y:S01]  /*9150*/  R2UR UR11, R93 ;  /* 0x000000005d0b72ca */ /* 0x000fe200000e0000 */
[----:B------:R-:W-:Y:S01]  /*9160*/  UIADD3 UR9, UPT, UPT, UR41, 0x40, URZ ;  /* 0x0000004029097890 */ /* 0x000fe2000fffe0ff */
[----:B------:R-:W-:Y:S01]  /*9170*/  R2UR UR12, R94 ;  /* 0x000000005e0c72ca */ /* 0x000fe200000e0000 */
[----:B------:R-:W-:Y:S01]  /*9180*/  IMAD.U32 R81, RZ, RZ, UR6 ;  /* 0x00000006ff517e24 */ /* 0x000fe2000f8e00ff */
[----:B------:R-:W-:Y:S04]  /*9190*/  UIADD3.X UR5, UPT, UPT, URZ, UR55, URZ, UP0, !UPT ;  /* 0x00000037ff057290 */ /* 0x000fe800087fe4ff */
[----:B------:R-:W-:Y:S11]  /*91a0*/  R2UR UR8, R81 ;  /* 0x00000000510872ca */ /* 0x000ff600000e0000 */
[----:B------:R-:W-:Y:S02]  /*91b0*/  @!UPT UIADD3 URZ, UPT, UPT, URZ, URZ, URZ ;  /* 0x000000fffffff290 */ /* 0x000fe4000fffe0ff */
[----:B------:R1:W-:Y:S01]  /*91c0*/  UTMASTG.4D.IM2COL [UR8], [UR4] ;  /* 0x00000008040073b5 */ /* 0x0003e20008058000 */
[----:B------:R0:W-:Y:S01]  /*91d0*/  UTMACMDFLUSH ;  /* 0x00000000000079b7 */ /* 0x0001e20000000000 */
[----:B-1----:R-:W-:Y:S04]  /*91e0*/  DEPBAR.LE SB0, 0x1 ;  /* 0x000080400000791a */ /* 0x002fe80000000000 */
.L_x_130:
[----:B------:R-:W-:Y:S05]  /*91f0*/  BSYNC.RECONVERGENT B0 ;  /* 0x0000000000007941 */ /* 0x000fea0003800200 */
.L_x_129:
        /* <DEDUP_REMOVED lines=21> */
.L_x_134:
[----:B------:R-:W-:Y:S05]  /*9350*/  BSYNC B0 ;  /* 0x0000000000007941 */ /* 0x000fea0003800000 */
.L_x_133:
        /* <DEDUP_REMOVED lines=11> */
.L_x_132:
[----:B------:R-:W-:Y:S05]  /*9410*/  BSYNC B1 ;  /* 0x0000000000017941 */ /* 0x000fea0003800000 */
.L_x_131:
        /* <DEDUP_REMOVED lines=21> */
.L_x_136:
        /* <DEDUP_REMOVED lines=98> */
.L_x_138:
[----:B------:R-:W-:Y:S05]  /*9b90*/  BSYNC.RECONVERGENT B0 ;  /* 0x0000000000007941 */ /* 0x000fea0003800200 */
.L_x_137:
        /* <DEDUP_REMOVED lines=21> */
.L_x_142:
[----:B------:R-:W-:Y:S05]  /*9cf0*/  BSYNC B0 ;  /* 0x0000000000007941 */ /* 0x000fea0003800000 */
.L_x_141:
        /* <DEDUP_REMOVED lines=11> */
.L_x_140:
[----:B------:R-:W-:Y:S05]  /*9db0*/  BSYNC B1 ;  /* 0x0000000000017941 */ /* 0x000fea0003800000 */
.L_x_139:
        /* <DEDUP_REMOVED lines=21> */
.L_x_144:
        /* <DEDUP_REMOVED lines=11> */
[----:B------:R-:W1:Y:S10]  /*9fc0*/  LDTM.x16 R4, tmem[UR4+0x60] ;  /* 0x00006004000479ee */ /* 0x000e740008240000 */
[----:B------:R-:W-:Y:S02]  /*9fd0*/  @P6 LEA R105, R105, UR50, 0x3 ;  /* 0x0000003269696c11 */ /* 0x000fe4000f8e18ff */
[----:B------:R-:W-:Y:S03]  /*9fe0*/  @P6 SHF.L.U32 R108, R104, 0x1f, RZ ;  /* 0x0000001f686c6819 */ /* 0x000fe600000006ff */
[----:B------:R-:W-:Y:S01]  /*9ff0*/  @P6 VIADD R106, R105, 0x80 ;  /* 0x00000080696a6836 */ /* 0x000fe20000000000 */
[----:B------:R-:W-:Y:S04]  /*a000*/  LEA R105, R101, UR50, 0x3 ;  /* 0x0000003265697c11 */ /* 0x000fe8000f8e18ff */
        /* <DEDUP_REMOVED lines=82> */
.L_x_146:
[----:B------:R-:W-:Y:S05]  /*a530*/  BSYNC.RECONVERGENT B0 ;  /* 0x0000000000007941 */ /* 0x000fea0003800200 */
.L_x_145:
        /* <DEDUP_REMOVED lines=21> */
.L_x_150:
[----:B------:R-:W-:Y:S05]  /*a690*/  BSYNC B0 ;  /* 0x0000000000007941 */ /* 0x000fea0003800000 */
.L_x_149:
[----:B------:R-:W-:Y:S11]  /*a6a0*/  ISETP.NE.AND P0, PT, R102, RZ, PT ;  /* 0x000000ff6600720c */ /* 0x000ff60003f05270 */
[----:B------:R-:W-:Y:S02]  /*a6b0*/  @!UPT UIADD3 URZ, UPT, UPT, URZ, URZ, URZ ;  /* 0x000000fffffff290 */ /* 0x000fe4000fffe0ff */
[----:B------:R4:W1:Y:S04]  /*a6c0*/  @P0 LDS.128 R64, [R3] ;  /* 0x0000000003400984 */ /* 0x0008680000000c00 */
[----:B------:R4:W1:Y:S04]  /*a6d0*/  @P0 LDS.128 R60, [R2+0x10] ;  /* 0x00001000023c0984 */ /* 0x0008680000000c00 */
[----:B------:R4:W1:Y:S04]  /*a6e0*/  @P0 LDS.128 R56, [R0+0x20] ;  /* 0x0000200000380984 */ /* 0x0008680000000c00 */
[----:B------:R4:W1:Y:S02]  /*a6f0*/  @P0 LDS.128 R52, [R101+0x30] ;  /* 0x0000300065340984 */ /* 0x0008640000000c00 */
.L_x_148:
[----:B------:R-:W-:Y:S05]  /*a700*/  BSYNC B1 ;  /* 0x0000000000017941 */ /* 0x000fea0003800000 */
.L_x_147:
        /* <DEDUP_REMOVED lines=21> */
.L_x_152:
[----:B------:R-:W-:Y:S01]  /*a860*/  ISETP.NE.AND P0, PT, R88, RZ, PT ;  /* 0x000000ff5800720c */ /* 0x000fe20003f05270 */
[----:B------:R-:W-:Y:S05]  /*a870*/  WARPSYNC.ALL ;  /* 0x0000000000007948 */ /* 0x000fea0003800000 */
[----:B------:R-:W-:Y:S01]  /*a880*/  R2UR UR4, R34 ;  /* 0x00000000220472ca */ /* 0x000fe200000e0000 */
[----:B------:R-:W-:Y:S01]  /*a890*/  BSSY.RECONVERGENT B0, `(.L_x_153) ;  /* 0x000005d000007945 */ /* 0x000fe20003800200 */
[----:B------:R-:W-:Y:S02]  /*a8a0*/  R2UR UR5, R99 ;  /* 0x00000000630572ca */ /* 0x000fe400000e0000 */
[----:B-1----:R-:W-:Y:S02]  /*a8b0*/  LOP3.LUT R0, R64, 0xffffe000, RZ, 0xc0, !PT ;  /* 0xffffe00040007812 */ /* 0x002fe400078ec0ff */
[----:B------:R-:W-:Y:S02]  /*a8c0*/  LOP3.LUT R2, R65, 0xffffe000, RZ, 0xc0, !PT ;  /* 0xffffe00041027812 */ /* 0x000fe400078ec0ff */
[----:B------:R-:W-:Y:S02]  /*a8d0*/  LOP3.LUT R3, R66, 0xffffe000, RZ, 0xc0, !PT ;  /* 0xffffe00042037812 */ /* 0x000fe400078ec0ff */
[----:B------:R-:W-:Y:S02]  /*a8e0*/  LOP3.LUT R20, R67, 0xffffe000, RZ, 0xc0, !PT ;  /* 0xffffe00043147812 */ /* 0x000fe400078ec0ff */
[----:B------:R-:W-:Y:S01]  /*a8f0*/  LOP3.LUT R21, R60, 0xffffe000, RZ, 0xc0, !PT ;  /* 0xffffe0003c157812 */ /* 0x000fe200078ec0ff */
[----:B------:R-:W1:Y:S01]  /*a900*/  LDTM.x16 R4, tmem[UR4+0x70] ;  /* 0x00007004000479ee */ /* 0x000e620008240000 */
[----:B--2---:R-:W-:Y:S01]  /*a910*/  LOP3.LUT R36, R61, 0xffffe000, RZ, 0xc0, !PT ;  /* 0xffffe0003d247812 */ /* 0x004fe200078ec0ff */
[----:B------:R-:W-:Y:S01]  /*a920*/  UIADD3 UR5, UPT, UPT, UR5, 0xd0, URZ ;  /* 0x000000d005057890 */ /* 0x000fe2000fffe0ff */
[----:B------:R-:W-:Y:S01]  /*a930*/  LOP3.LUT R37, R62, 0xffffe000, RZ, 0xc0, !PT ;  /* 0xffffe0003e257812 */ /* 0x000fe200078ec0ff */
[----:B------:R-:W-:Y:S01]  /*a940*/  NOP ;  /* 0x0000000000007918 */ /* 0x000fe20000000000 */
[----:B------:R-:W-:Y:S01]  /*a950*/  LOP3.LUT R38, R63, 0xffffe000, RZ, 0xc0, !PT ;  /* 0xffffe0003f267812 */ /* 0x000fe200078ec0ff */
[----:B------:R-:W-:Y:S01]  /*a960*/  UPRMT UR5, UR45, 0x654, UR5 ;  /* 0x000006542d057896 */ /* 0x000fe20008000005 */
[----:B------:R-:W-:Y:S02]  /*a970*/  LOP3.LUT R39, R56, 0xffffe000, RZ, 0xc0, !PT ;  /* 0xffffe00038277812 */ /* 0x000fe400078ec0ff */
[----:B------:R-:W-:Y:S02]  /*a980*/  LOP3.LUT R40, R57, 0xffffe000, RZ, 0xc0, !PT ;  /* 0xffffe00039287812 */ /* 0x000fe400078ec0ff */
[----:B------:R-:W-:Y:S02]  /*a990*/  LOP3.LUT R41, R58, 0xffffe000, RZ, 0xc0, !PT ;  /* 0xffffe0003a297812 */ /* 0x000fe400078ec0ff */
[----:B------:R-:W-:Y:S02]  /*a9a0*/  LOP3.LUT R42, R59, 0xffffe000, RZ, 0xc0, !PT ;  /* 0xffffe0003b2a7812 */ /* 0x000fe400078ec0ff */
[----:B-1----:R-:W-:Y:S01]  /*a9b0*/  SYNCS.ARRIVE.TRANS64.RED.A1T0 RZ, [UR5], RZ ;  /* 0x000000ffffff79a7 */ /* 0x002fe20008100405 */
[----:B------:R-:W-:Y:S02]  /*a9c0*/  LOP3.LUT R43, R52, 0xffffe000, RZ, 0xc0, !PT ;  /* 0xffffe000342b7812 */ /* 0x000fe400078ec0ff */
[----:B------:R-:W-:Y:S02]  /*a9d0*/  LOP3.LUT R44, R53, 0xffffe000, RZ, 0xc0, !PT ;  /* 0xffffe000352c7812 */ /* 0x000fe400078ec0ff */
[----:B------:R-:W-:Y:S02]  /*a9e0*/  LOP3.LUT R45, R54, 0xffffe000, RZ, 0xc0, !PT ;  /* 0xffffe000362d7812 */ /* 0x000fe400078ec0ff */
[----:B------:R-:W-:Y:S01]  /*a9f0*/  LOP3.LUT R46, R55, 0xffffe000, RZ, 0xc0, !PT ;  /* 0xffffe000372e7812 */ /* 0x000fe200078ec0ff */
[C---:B------:R-:W-:Y:S01]  /*aa00*/  FMUL R4, R33.reuse, R4 ;  /* 0x0000000421047220 */ /* 0x040fe20000400000 */
[C---:B------:R-:W-:Y:S01]  /*aa10*/  FMUL R5, R33.reuse, R5 ;  /* 0x0000000521057220 */ /* 0x040fe20000400000 */
[C---:B------:R-:W-:Y:S01]  /*aa20*/  FMUL R6, R33.reuse, R6 ;  /* 0x0000000621067220 */ /* 0x040fe20000400000 */
[----:B------:R-:W-:Y:S01]  /*aa30*/  FMUL R7, R33, R7 ;  /* 0x0000000721077220 */ /* 0x000fe20000400000 */
[C---:B------:R-:W-:Y:S01]  /*aa40*/  FFMA R4, R35.reuse, R0, R4 ;  /* 0x0000000023047223 */ /* 0x040fe20000000004 */
[C---:B------:R-:W-:Y:S01]  /*aa50*/  FFMA R5, R35.reuse, R2, R5 ;  /* 0x0000000223057223 */ /* 0x040fe20000000005 */
[C---:B------:R-:W-:Y:S01]  /*aa60*/  FFMA R6, R35.reuse, R3, R6 ;  /* 0x0000000323067223 */ /* 0x040fe20000000006 */
[----:B------:R-:W-:Y:S01]  /*aa70*/  FFMA R7, R35, R20, R7 ;  /* 0x0000001423077223 */ /* 0x000fe20000000007 */
[C---:B------:R-:W-:Y:S01]  /*aa80*/  FMUL R8, R33.reuse, R8 ;  /* 0x0000000821087220 */ /* 0x040fe20000400000 */
[C---:B------:R-:W-:Y:S01]  /*aa90*/  FMUL R9, R33.reuse, R9 ;  /* 0x0000000921097220 */ /* 0x040fe20000400000 */
[C---:B------:R-:W-:Y:S01]  /*aaa0*/  FMUL R10, R33.reuse, R10 ;  /* 0x0000000a210a7220 */ /* 0x040fe20000400000 */
        /* <DEDUP_REMOVED lines=9> */
[C---:B------:R-:W-:Y:S01]  /*ab40*/  FMUL R12, R33.reuse, R12 ;  /* 0x0000000c210c7220 */ /* 0x040fe20000400000 */
[----:B------:R-:W-:Y:S01]  /*ab50*/  F2FP.TF32.F32.PACK_B R8, R8 ;  /* 0x00000008ff08723e */ /* 0x000fe200024050ff */
[C---:B------:R-:W-:Y:S01]  /*ab60*/  FMUL R13, R33.reuse, R13 ;  /* 0x0000000d210d7220 */ /* 0x040fe20000400000 */
[----:B------:R1:W-:Y:S01]  /*ab70*/  STS.128 [R86+0x6000], R4 ;  /* 0x0060000456007388 */ /* 0x0003e20000000c00 */
        /* <DEDUP_REMOVED lines=8> */
[----:B------:R-:W-:Y:S01]  /*ac00*/  FFMA R15, R35, R42, R15 ;  /* 0x0000002a230f7223 */ /* 0x000fe2000000000f */
[C---:B------:R-:W-:Y:S01]  /*ac10*/  FMUL R16, R33.reuse, R16 ;  /* 0x0000001021107220 */ /* 0x040fe20000400000 */
[----:B------:R-:W-:Y:S01]  /*ac20*/  F2FP.TF32.F32.PACK_B R12, R12 ;  /* 0x0000000cff0c723e */ /* 0x000fe200024050ff */
[----:B------:R1:W-:Y:S01]  /*ac30*/  STS.128 [R92+0x6010], R8 ;  /* 0x006010085c007388 */ /* 0x0003e20000000c00 */
        /* <DEDUP_REMOVED lines=10> */
[----:B------:R-:W-:Y:S02]  /*ace0*/  F2FP.TF32.F32.PACK_B R16, R16 ;  /* 0x00000010ff10723e */ /* 0x000fe400024050ff */
        /* <DEDUP_REMOVED lines=22> */
[----:B--2---:R-:W-:Y:S04]  /*ae50*/  DEPBAR.LE SB0, 0x1 ;  /* 0x000080400000791a */ /* 0x004fe80000000000 */
.L_x_154:
[----:B------:R-:W-:Y:S05]  /*ae60*/  BSYNC.RECONVERGENT B0 ;  /* 0x0000000000007941 */ /* 0x000fea0003800200 */
.L_x_153:
[----:B------:R-:W-:Y:S01]  /*ae70*/  BAR.SYNC.DEFER_BLOCKING 0x1, 0x80 ;  /* 0x0042000000007b1d */ /* 0x000fe20000010000 */
[----:B------:R-:W-:Y:S01]  /*ae80*/  UISETP.NE.AND UP0, UPT, UR52, -0x8, UPT ;  /* 0xfffffff83400788c */ /* 0x000fe2000bf05270 */
[----:B------:R-:W-:Y:S08]  /*ae90*/  IADD3 R0, PT, PT, R30, 0x1, RZ ;  /* 0x000000011e007810 */ /* 0x000ff00007ffe0ff */
[----:B------:R-:W-:Y:S05]  /*aea0*/  BRA.U !UP0, `(.L_x_155) ;  /* 0x0000000108247547 */ /* 0x000fea000b800000 */
[----:B------:R-:W-:Y:S01]  /*aeb0*/  ISETP.NE.AND P0, PT, R97, RZ, PT ;  /* 0x000000ff6100720c */ /* 0x000fe20003f05270 */
[----:B------:R-:W-:Y:S01]  /*aec0*/  IMAD.U32 R2, RZ, RZ, UR56 ;  /* 0x00000038ff027e24 */ /* 0x000fe2000f8e00ff */
[----:B------:R-:W-:Y:S04]  /*aed0*/  UIADD3 UR56, UPT, UPT, UR56, 0x1, URZ ;  /* 0x0000000138387890 */ /* 0x000fe8000fffe0ff */
[----:B------:R-:W-:Y:S04]  /*aee0*/  UISETP.NE.AND UP0, UPT, UR56, 0x4, UPT ;  /* 0x000000043800788c */ /* 0x000fe8000bf05270 */
[----:B------:R-:W-:Y:S03]  /*aef0*/  USEL UR56, UR56, URZ, UP0 ;  /* 0x000000ff38387287 */ /* 0x000fe60008000000 */
[----:B------:R-:W-:Y:S05]  /*af00*/  @P0 LEA R2, R2, UR50, 0x3 ;  /* 0x0000003202020c11 */ /* 0x000fea000f8e18ff */
[----:B------:R-:W-:Y:S05]  /*af10*/  @P0 VIADD R2, R2, 0x80 ;  /* 0x0000008002020836 */ /* 0x000fea0000000000 */
[----:B------:R-:W-:Y:S04]  /*af20*/  @P0 PRMT R2, R103, 0x654, R2 ;  /* 0x0000065467020816 */ /* 0x000fe80000000002 */
[----:B------:R2:W-:Y:S03]  /*af30*/  @P0 SYNCS.ARRIVE.TRANS64.RED.A1T0 RZ, [R2+URZ], RZ ;  /* 0x000000ff02ff09a7 */ /* 0x0005e600081004ff */
.L_x_155:
[----:B------:R-:W-:Y:S01]  /*af40*/  ISETP.NE.AND P1, PT, R91, RZ, PT ;  /* 0x000000ff5b00720c */ /* 0x000fe20003f25270 */
[----:B------:R-:W-:Y:S01]  /*af50*/  UIADD3 UR52, UPT, UPT, UR52, 0x8, URZ ;  /* 0x0000000834347890 */ /* 0x000fe2000fffe0ff */
[----:B------:R-:W-:Y:S01]  /*af60*/  ISETP.NE.AND P0, PT, R0, 0x2, PT ;  /* 0x000000020000780c */ /* 0x000fe20003f05270 */
[----:B------:R-:W-:Y:S01]  /*af70*/  UMOV UR57, UR51 ;  /* 0x0000003300397c82 */ /* 0x000fe20008000000 */
[----:B------:R-:W-:Y:S01]  /*af80*/  LOP3.LUT R84, R84, 0x1, RZ, 0x3c, !PT ;  /* 0x0000000154547812 */ /* 0x000fe200078e3cff */
[----:B-1----:R-:W-:Y:S01]  /*af90*/  IMAD.IADD R16, R29, 0x1, R51 ;  /* 0x000000011d107824 */ /* 0x002fe200078e0233 */
[----:B--2---:R-:W-:Y:S01]  /*afa0*/  SEL R2, RZ, 0x1, P0 ;  /* 0x00000001ff027807 */ /* 0x004fe20000000000 */
[----:B------:R-:W-:Y:S01]  /*afb0*/  IMAD.IADD R19, R31, 0x1, R78 ;  /* 0x000000011f137824 */ /* 0x000fe200078e024e */
[----:B------:R-:W-:Y:S02]  /*afc0*/  SEL R30, R0, RZ, P0 ;  /* 0x000000ff001e7207 */ /* 0x000fe40000000000 */
[----:B------:R-:W-:Y:S03]  /*afd0*/  LOP3.LUT R85, R85, R2, RZ, 0x3c, !PT ;  /* 0x0000000255557212 */ /* 0x000fe600078e3cff */
[----:B------:R-:W-:Y:S05]  /*afe0*/  @P1 BRA `(.L_x_156) ;  /* 0xffffffa4007c1947 */ /* 0x000fea000383ffff */
[----:B------:R-:W-:-:S09]  /*aff0*/  UISETP.NE.AND UP0, UPT, UR53, URZ, UPT ;  /* 0x000000ff3500728c */ /* 0x000fd2000bf05270 */
[----:B------:R-:W-:Y:S05]  /*b000*/  BRA.U !UP0, `(.L_x_157) ;  /* 0x0000000108487547 */ /* 0x000fea000b800000 */
[----:B------:R-:W1:Y:S02]  /*b010*/  LDCU.64 UR4, c[0x0][0x890] ;  /* 0x00011200ff0477ac */ /* 0x000e640008000a00 */
[----:B-1----:R-:W-:-:S04]  /*b020*/  UISETP.NE.U32.AND UP0, UPT, UR4, URZ, UPT ;  /* 0x000000ff0400728c */ /* 0x002fc8000bf05070 */
[----:B------:R-:W-:-:S09]  /*b030*/  UISETP.NE.AND.EX UP0, UPT, UR5, URZ, UPT, UP0 ;  /* 0x000000ff0500728c */ /* 0x000fd2000bf05300 */
[----:B------:R-:W-:Y:S05]  /*b040*/  BRA.U UP0, `(.L_x_158) ;  /* 0x00000001000c7547 */ /* 0x000fea000b800000 */
[----:B------:R-:W-:-:S13]  /*b050*/  FSETP.NEU.AND P0, PT, R35, RZ, PT ;  /* 0x000000ff2300720b */ /* 0x000fda0003f0d000 */
[----:B------:R-:W-:Y:S05]  /*b060*/  @!P0 EXIT ;  /* 0x000000000000894d */ /* 0x000fea0003800000 */
[----:B------:R-:W-:Y:S05]  /*b070*/  BRA `(.L_x_157) ;  /* 0x00000000002c7947 */ /* 0x000fea0003800000 */
.L_x_158:
[----:B------:R-:W-:Y:S01]  /*b080*/  ISETP.NE.AND P0, PT, R96, RZ, PT ;  /* 0x000000ff6000720c */ /* 0x000fe20003f05270 */
[----:B------:R-:W-:-:S12]  /*b090*/  BSSY.RECONVERGENT B0, `(.L_x_157) ;  /* 0x0000009000007945 */ /* 0x000fd80003800200 */
[----:B------:R-:W-:Y:S05]  /*b0a0*/  @P0 BRA `(.L_x_159) ;  /* 0x0000000000140947 */ /* 0x000fea0003800000 */
[----:B------:R-:W1:Y:S02]  /*b0b0*/  LDCU.64 UR4, c[0x0][0x888] ;  /* 0x00011100ff0477ac */ /* 0x000e640008000a00 */
[----:B-1----:R-:W-:-:S04]  /*b0c0*/  ISETP.NE.U32.AND P0, PT, RZ, UR4, PT ;  /* 0x00000004ff007c0c */ /* 0x002fc8000bf05070 */
[----:B------:R-:W-:-:S13]  /*b0d0*/  ISETP.NE.AND.EX P0, PT, RZ, UR5, PT, P0 ;  /* 0x00000005ff007c0c */ /* 0x000fda000bf05300 */
[----:B------:R-:W-:Y:S05]  /*b0e0*/  @!P0 EXIT ;  /* 0x000000000000894d */ /* 0x000fea0003800000 */
[----:B------:R-:W-:Y:S05]  /*b0f0*/  BRA `(.L_x_160) ;  /* 0x0000000000087947 */ /* 0x000fea0003800000 */
.L_x_159:
[----:B------:R-:W-:-:S13]  /*b100*/  FSETP.NEU.AND P0, PT, R35, RZ, PT ;  /* 0x000000ff2300720b */ /* 0x000fda0003f0d000 */
[----:B------:R-:W-:Y:S05]  /*b110*/  @!P0 EXIT ;  /* 0x000000000000894d */ /* 0x000fea0003800000 */
.L_x_160:
[----:B------:R-:W-:Y:S05]  /*b120*/  BSYNC.RECONVERGENT B0 ;  /* 0x0000000000007941 */ /* 0x000fea0003800200 */
.L_x_157:
[----:B------:R-:W-:Y:S01]  /*b130*/  ULEA UR4, UR56, UR50, 0x3 ;  /* 0x0000003238047291 */ /* 0x000fe2000f8e18ff */
[----:B------:R-:W-:-:S04]  /*b140*/  DEPBAR.LE SB0, 0x0 ;  /* 0x000080000000791a */ /* 0x000fc80000000000 */
[----:B------:R-:W-:-:S04]  /*b150*/  UIADD3 UR4, UPT, UPT, UR4, 0x80, URZ ;  /* 0x0000008004047890 */ /* 0x000fc8000fffe0ff */
[----:B------:R-:W-:-:S09]  /*b160*/  UPRMT UR4, UR45, 0x654, UR4 ;  /* 0x000006542d047896 */ /* 0x000fd20008000004 */
[----:B------:R-:W-:Y:S01]  /*b170*/  SYNCS.ARRIVE.TRANS64.RED.A1T0 RZ, [UR4], RZ ;  /* 0x000000ffffff79a7 */ /* 0x000fe20008100404 */
[----:B------:R-:W-:Y:S05]  /*b180*/  EXIT ;  /* 0x000000000000794d */ /* 0x000fea0003800000 */
.L_x_19:
[----:B------:R-:W-:Y:S07]  /*b190*/  MOV R2, UR9 ;  /* 0x0000000900027c02 */ /* 0x000fee0008000f00 */
.L_x_161:
[----:B-1----:R1:W2:Y:S02]  /*b1a0*/  SYNCS.PHASECHK.TRANS64.TRYWAIT P1, [R2+URZ+0x30], R5 ;  /* 0x00003005020075a7 */ /* 0x0022a400080211ff */
[----:B--2---:R-:W-:Y:S05]  /*b1b0*/  @!P1 NANOSLEEP.SYNCS 0x989680 ;  /* 0x009896800000995d */ /* 0x004fea0003900000 */
[----:B------:R-:W2:Y:S02]  /*b1c0*/  @!P1 SYNCS.PHASECHK.TRANS64 P1, [R2+URZ+0x30], R5 ;  /* 0x00003005020095a7 */ /* 0x000ea400080210ff */
[----:B--2---:R-:W-:Y:S05]  /*b1d0*/  @!P1 BRA `(.L_x_161) ;  /* 0xfffffffc00f09947 */ /* 0x004fea000383ffff */
[----:B------:R-:W-:Y:S05]  /*b1e0*/  BRA `(.L_x_18) ;  /* 0xffffff64007c7947 */ /* 0x000fea000383ffff */
.L_x_25:
[----:B------:R-:W-:Y:S07]  /*b1f0*/  MOV R2, UR9 ;  /* 0x0000000900027c02 */ /* 0x000fee0008000f00 */
.L_x_162:
[----:B-1----:R1:W2:Y:S02]  /*b200*/  SYNCS.PHASECHK.TRANS64.TRYWAIT P0, [R2+URZ+0x30], R5 ;  /* 0x00003005020075a7 */ /* 0x0022a400080011ff */
[----:B--2---:R-:W-:Y:S05]  /*b210*/  @!P0 NANOSLEEP.SYNCS 0x989680 ;  /* 0x009896800000895d */ /* 0x004fea0003900000 */
[----:B------:R-:W2:Y:S02]  /*b220*/  @!P0 SYNCS.PHASECHK.TRANS64 P0, [R2+URZ+0x30], R5 ;  /* 0x00003005020085a7 */ /* 0x000ea400080010ff */
[----:B--2---:R-:W-:Y:S05]  /*b230*/  @!P0 BRA `(.L_x_162) ;  /* 0xfffffffc00f08947 */ /* 0x004fea000383ffff */
[----:B------:R-:W-:Y:S05]  /*b240*/  BRA `(.L_x_24) ;  /* 0xffffff6800e07947 */ /* 0x000fea000383ffff */
.L_x_29:
[----:B-1----:R-:W-:-:S07]  /*b250*/  MOV R2, UR22 ;  /* 0x0000001600027c02 */ /* 0x002fce0008000f00 */
.L_x_163:
[----:B-1----:R1:W4:Y:S02]  /*b260*/  SYNCS.PHASECHK.TRANS64.TRYWAIT P0, [R2+URZ+0xb0], R3 ;  /* 0x0000b003020075a7 */ /* 0x00232400080011ff */
[----:B----4-:R-:W-:Y:S05]  /*b270*/  @!P0 NANOSLEEP.SYNCS 0x989680 ;  /* 0x009896800000895d */ /* 0x010fea0003900000 */
[----:B------:R-:W4:Y:S02]  /*b280*/  @!P0 SYNCS.PHASECHK.TRANS64 P0, [R2+URZ+0xb0], R3 ;  /* 0x0000b003020085a7 */ /* 0x000f2400080010ff */
[----:B----4-:R-:W-:Y:S05]  /*b290*/  @!P0 BRA `(.L_x_163) ;  /* 0xfffffffc00f08947 */ /* 0x010fea000383ffff */
[----:B------:R-:W-:Y:S05]  /*b2a0*/  BRA `(.L_x_164) ;  /* 0xffffff6c00a07947 */ /* 0x000fea000383ffff */
.L_x_33:
[----:B------:R-:W-:-:S07]  /*b2b0*/  MOV R0, UR4 ;  /* 0x0000000400007c02 */ /* 0x000fce0008000f00 */
.L_x_165:
[----:B-1----:R1:W4:Y:S02]  /*b2c0*/  SYNCS.PHASECHK.TRANS64.TRYWAIT P0, [R0+URZ], R3 ;  /* 0x00000003000075a7 */ /* 0x00232400080011ff */
[----:B----4-:R-:W-:Y:S05]  /*b2d0*/  @!P0 NANOSLEEP.SYNCS 0x989680 ;  /* 0x009896800000895d */ /* 0x010fea0003900000 */
[----:B------:R-:W4:Y:S02]  /*b2e0*/  @!P0 SYNCS.PHASECHK.TRANS64 P0, [R0+URZ], R3 ;  /* 0x00000003000085a7 */ /* 0x000f2400080010ff */
[----:B----4-:R-:W-:Y:S05]  /*b2f0*/  @!P0 BRA `(.L_x_165) ;  /* 0xfffffffc00f08947 */ /* 0x010fea000383ffff */
[----:B------:R-:W-:Y:S05]  /*b300*/  BRA `(.L_x_166) ;  /* 0xffffff7000f87947 */ /* 0x000fea000383ffff */
.L_x_34:
[----:B------:R-:W-:-:S07]  /*b310*/  MOV R0, UR4 ;  /* 0x0000000400007c02 */ /* 0x000fce0008000f00 */
.L_x_167:
[----:B-1----:R1:W4:Y:S02]  /*b320*/  SYNCS.PHASECHK.TRANS64.TRYWAIT P0, [R0+URZ], R3 ;  /* 0x00000003000075a7 */ /* 0x00232400080011ff */
[----:B----4-:R-:W-:Y:S05]  /*b330*/  @!P0 NANOSLEEP.SYNCS 0x989680 ;  /* 0x009896800000895d */ /* 0x010fea0003900000 */
[----:B------:R-:W4:Y:S02]  /*b340*/  @!P0 SYNCS.PHASECHK.TRANS64 P0, [R0+URZ], R3 ;  /* 0x00000003000085a7 */ /* 0x000f2400080010ff */
[----:B----4-:R-:W-:Y:S05]  /*b350*/  @!P0 BRA `(.L_x_167) ;  /* 0xfffffffc00f08947 */ /* 0x010fea000383ffff */
[----:B------:R-:W-:Y:S05]  /*b360*/  BRA `(.L_x_168) ;  /* 0xffffff7400087947 */ /* 0x000fea000383ffff */
.L_x_35:
[----:B------:R-:W-:-:S07]  /*b370*/  MOV R0, UR4 ;  /* 0x0000000400007c02 */ /* 0x000fce0008000f00 */
.L_x_169:
[----:B-1----:R1:W4:Y:S02]  /*b380*/  SYNCS.PHASECHK.TRANS64.TRYWAIT P0, [R0+URZ], R3 ;  /* 0x00000003000075a7 */ /* 0x00232400080011ff */
[----:B----4-:R-:W-:Y:S05]  /*b390*/  @!P0 NANOSLEEP.SYNCS 0x989680 ;  /* 0x009896800000895d */ /* 0x010fea0003900000 */
[----:B------:R-:W4:Y:S02]  /*b3a0*/  @!P0 SYNCS.PHASECHK.TRANS64 P0, [R0+URZ], R3 ;  /* 0x00000003000085a7 */ /* 0x000f2400080010ff */
[----:B----4-:R-:W-:Y:S05]  /*b3b0*/  @!P0 BRA `(.L_x_169) ;  /* 0xfffffffc00f08947 */ /* 0x010fea000383ffff */
[----:B------:R-:W-:Y:S05]  /*b3c0*/  BRA `(.L_x_170) ;  /* 0xffffff7400187947 */ /* 0x000fea000383ffff */
.L_x_36:
[----:B------:R-:W-:-:S07]  /*b3d0*/  MOV R0, UR4 ;  /* 0x0000000400007c02 */ /* 0x000fce0008000f00 */
.L_x_171:
[----:B-1----:R1:W4:Y:S02]  /*b3e0*/  SYNCS.PHASECHK.TRANS64.TRYWAIT P0, [R0+URZ], R3 ;  /* 0x00000003000075a7 */ /* 0x00232400080011ff */
[----:B----4-:R-:W-:Y:S05]  /*b3f0*/  @!P0 NANOSLEEP.SYNCS 0x989680 ;  /* 0x009896800000895d */ /* 0x010fea0003900000 */
[----:B------:R-:W4:Y:S02]  /*b400*/  @!P0 SYNCS.PHASECHK.TRANS64 P0, [R0+URZ], R3 ;  /* 0x00000003000085a7 */ /* 0x000f2400080010ff */
[----:B----4-:R-:W-:Y:S05]  /*b410*/  @!P0 BRA `(.L_x_171) ;  /* 0xfffffffc00f08947 */ /* 0x010fea000383ffff */
[----:B------:R-:W-:Y:S05]  /*b420*/  BRA `(.L_x_172) ;  /* 0xffffff7400287947 */ /* 0x000fea000383ffff */
.L_x_37:
[----:B------:R-:W-:-:S07]  /*b430*/  MOV R0, UR4 ;  /* 0x0000000400007c02 */ /* 0x000fce0008000f00 */
.L_x_173:
[----:B-1----:R1:W4:Y:S02]  /*b440*/  SYNCS.PHASECHK.TRANS64.TRYWAIT P0, [R0+URZ], R3 ;  /* 0x00000003000075a7 */ /* 0x00232400080011ff */
[----:B----4-:R-:W-:Y:S05]  /*b450*/  @!P0 NANOSLEEP.SYNCS 0x989680 ;  /* 0x009896800000895d */ /* 0x010fea0003900000 */
[----:B------:R-:W4:Y:S02]  /*b460*/  @!P0 SYNCS.PHASECHK.TRANS64 P0, [R0+URZ], R3 ;  /* 0x00000003000085a7 */ /* 0x000f2400080010ff */
[----:B----4-:R-:W-:Y:S05]  /*b470*/  @!P0 BRA `(.L_x_173) ;  /* 0xfffffffc00f08947 */ /* 0x010fea000383ffff */
[----:B------:R-:W-:Y:S05]  /*b480*/  BRA `(.L_x_174) ;  /* 0xffffff7400387947 */ /* 0x000fea000383ffff */
.L_x_40:
[----:B------:R-:W-:-:S07]  /*b490*/  MOV R4, UR45 ;  /* 0x0000002d00047c02 */ /* 0x000fce0008000f00 */
.L_x_175:
[----:B-1----:R1:W2:Y:S02]  /*b4a0*/  SYNCS.PHASECHK.TRANS64.TRYWAIT P1, [R4+URZ+0xb8], R7 ;  /* 0x0000b807040075a7 */ /* 0x0022a400080211ff */
[----:B--2---:R-:W-:Y:S05]  /*b4b0*/  @!P1 NANOSLEEP.SYNCS 0x989680 ;  /* 0x009896800000995d */ /* 0x004fea0003900000 */
[----:B------:R-:W2:Y:S02]  /*b4c0*/  @!P1 SYNCS.PHASECHK.TRANS64 P1, [R4+URZ+0xb8], R7 ;  /* 0x0000b807040095a7 */ /* 0x000ea400080210ff */
[----:B--2---:R-:W-:Y:S05]  /*b4d0*/  @!P1 BRA `(.L_x_175) ;  /* 0xfffffffc00f09947 */ /* 0x004fea000383ffff */
[----:B------:R-:W-:Y:S05]  /*b4e0*/  BRA `(.L_x_176) ;  /* 0xffffff7400a07947 */ /* 0x000fea000383ffff */
.L_x_41:
[----:B-1----:R-:W-:-:S07]  /*b4f0*/  MOV R4, UR45 ;  /* 0x0000002d00047c02 */ /* 0x002fce0008000f00 */
.L_x_177:
[----:B-1----:R1:W2:Y:S02]  /*b500*/  SYNCS.PHASECHK.TRANS64.TRYWAIT P1, [R4+URZ+0xb0], R5 ;  /* 0x0000b005040075a7 */ /* 0x0022a400080211ff */
[----:B--2---:R-:W-:Y:S05]  /*b510*/  @!P1 NANOSLEEP.SYNCS 0x989680 ;  /* 0x009896800000995d */ /* 0x004fea0003900000 */
[----:B------:R-:W2:Y:S02]  /*b520*/  @!P1 SYNCS.PHASECHK.TRANS64 P1, [R4+URZ+0xb0], R5 ;  /* 0x0000b005040095a7 */ /* 0x000ea400080210ff */
[----:B--2---:R-:W-:Y:S05]  /*b530*/  @!P1 BRA `(.L_x_177) ;  /* 0xfffffffc00f09947 */ /* 0x004fea000383ffff */
[----:B------:R-:W-:Y:S05]  /*b540*/  BRA `(.L_x_178) ;  /* 0xffffff7400a87947 */ /* 0x000fea000383ffff */
.L_x_49:
[----:B------:R-:W-:-:S07]  /*b550*/  MOV R0, UR6 ;  /* 0x0000000600007c02 */ /* 0x000fce0008000f00 */
.L_x_179:
[----:B-1----:R1:W2:Y:S02]  /*b560*/  SYNCS.PHASECHK.TRANS64.TRYWAIT P0, [R0+URZ+0xb0], R5 ;  /* 0x0000b005000075a7 */ /* 0x0022a400080011ff */
[----:B--2---:R-:W-:Y:S05]  /*b570*/  @!P0 NANOSLEEP.SYNCS 0x989680 ;  /* 0x009896800000895d */ /* 0x004fea0003900000 */
[----:B------:R-:W2:Y:S02]  /*b580*/  @!P0 SYNCS.PHASECHK.TRANS64 P0, [R0+URZ+0xb0], R5 ;  /* 0x0000b005000085a7 */ /* 0x000ea400080010ff */
[----:B--2---:R-:W-:Y:S05]  /*b590*/  @!P0 BRA `(.L_x_179) ;  /* 0xfffffffc00f08947 */ /* 0x004fea000383ffff */
[----:B------:R-:W-:Y:S05]  /*b5a0*/  BRA `(.L_x_180) ;  /* 0xffffff7c002c7947 */ /* 0x000fea000383ffff */
.L_x_50:
[----:B------:R-:W-:-:S07]  /*b5b0*/  MOV R5, UR8 ;  /* 0x0000000800057c02 */ /* 0x000fce0008000f00 */
.L_x_181:
[----:B-1----:R1:W2:Y:S02]  /*b5c0*/  SYNCS.PHASECHK.TRANS64.TRYWAIT P0, [R5+URZ+0xd0], R0 ;  /* 0x0000d000050075a7 */ /* 0x0022a400080011ff */
[----:B--2---:R-:W-:Y:S05]  /*b5d0*/  @!P0 NANOSLEEP.SYNCS 0x989680 ;  /* 0x009896800000895d */ /* 0x004fea0003900000 */
[----:B------:R-:W2:Y:S02]  /*b5e0*/  @!P0 SYNCS.PHASECHK.TRANS64 P0, [R5+URZ+0xd0], R0 ;  /* 0x0000d000050085a7 */ /* 0x000ea400080010ff */
[----:B--2---:R-:W-:Y:S05]  /*b5f0*/  @!P0 BRA `(.L_x_181) ;  /* 0xfffffffc00f08947 */ /* 0x004fea000383ffff */
[----:B------:R-:W-:Y:S05]  /*b600*/  BRA `(.L_x_182) ;  /* 0xffffff7c00487947 */ /* 0x000fea000383ffff */
.L_x_53:
[----:B-1----:R-:W-:Y:S07]  /*b610*/  MOV R0, UR7 ;  /* 0x0000000700007c02 */ /* 0x002fee0008000f00 */
.L_x_183:
[----:B-1----:R1:W2:Y:S02]  /*b620*/  SYNCS.PHASECHK.TRANS64.TRYWAIT P0, [R0+URZ], R5 ;  /* 0x00000005000075a7 */ /* 0x0022a400080011ff */
[----:B--2---:R-:W-:Y:S05]  /*b630*/  @!P0 NANOSLEEP.SYNCS 0x989680 ;  /* 0x009896800000895d */ /* 0x004fea0003900000 */
[----:B------:R-:W2:Y:S02]  /*b640*/  @!P0 SYNCS.PHASECHK.TRANS64 P0, [R0+URZ], R5 ;  /* 0x00000005000085a7 */ /* 0x000ea400080010ff */
[----:B--2---:R-:W-:Y:S05]  /*b650*/  @!P0 BRA `(.L_x_183) ;  /* 0xfffffffc00f08947 */ /* 0x004fea000383ffff */
[----:B------:R-:W-:Y:S05]  /*b660*/  BRA `(.L_x_52) ;  /* 0xffffff7c006c7947 */ /* 0x000fea000383ffff */
.L_x_56:
[----:B------:R-:W-:-:S07]  /*b670*/  MOV R0, UR5 ;  /* 0x0000000500007c02 */ /* 0x000fce0008000f00 */
.L_x_184:
[----:B-1----:R1:W3:Y:S02]  /*b680*/  SYNCS.PHASECHK.TRANS64.TRYWAIT P0, [R0+URZ], R3 ;  /* 0x00000003000075a7 */ /* 0x0022e400080011ff */
[----:B---3--:R-:W-:Y:S05]  /*b690*/  @!P0 NANOSLEEP.SYNCS 0x989680 ;  /* 0x009896800000895d */ /* 0x008fea0003900000 */
[----:B------:R-:W3:Y:S02]  /*b6a0*/  @!P0 SYNCS.PHASECHK.TRANS64 P0, [R0+URZ], R3 ;  /* 0x00000003000085a7 */ /* 0x000ee400080010ff */
[----:B---3--:R-:W-:Y:S05]  /*b6b0*/  @!P0 BRA `(.L_x_184) ;  /* 0xfffffffc00f08947 */ /* 0x008fea000383ffff */
[----:B------:R-:W-:Y:S05]  /*b6c0*/  BRA `(.L_x_185) ;  /* 0xffffff8000607947 */ /* 0x000fea000383ffff */
.L_x_57:
[----:B------:R-:W-:-:S07]  /*b6d0*/  MOV R0, UR7 ;  /* 0x0000000700007c02 */ /* 0x000fce0008000f00 */
.L_x_186:
[----:B-1----:R1:W3:Y:S02]  /*b6e0*/  SYNCS.PHASECHK.TRANS64.TRYWAIT P0, [R0+URZ], R3 ;  /* 0x00000003000075a7 */ /* 0x0022e400080011ff */
[----:B---3--:R-:W-:Y:S05]  /*b6f0*/  @!P0 NANOSLEEP.SYNCS 0x989680 ;  /* 0x009896800000895d */ /* 0x008fea0003900000 */
[----:B------:R-:W3:Y:S02]  /*b700*/  @!P0 SYNCS.PHASECHK.TRANS64 P0, [R0+URZ], R3 ;  /* 0x00000003000085a7 */ /* 0x000ee400080010ff */
[----:B---3--:R-:W-:Y:S05]  /*b710*/  @!P0 BRA `(.L_x_186) ;  /* 0xfffffffc00f08947 */ /* 0x008fea000383ffff */
[----:B------:R-:W-:Y:S05]  /*b720*/  BRA `(.L_x_187) ;  /* 0xffffff80006c7947 */ /* 0x000fea000383ffff */
.L_x_62:
[----:B------:R-:W-:Y:S07]  /*b730*/  MOV R0, UR22 ;  /* 0x0000001600007c02 */ /* 0x000fee0008000f00 */
.L_x_188:
[----:B--2---:R2:W3:Y:S02]  /*b740*/  SYNCS.PHASECHK.TRANS64.TRYWAIT P0, [R0+URZ+0xb0], R3 ;  /* 0x0000b003000075a7 */ /* 0x0044e400080011ff */
[----:B---3--:R-:W-:Y:S05]  /*b750*/  @!P0 NANOSLEEP.SYNCS 0x989680 ;  /* 0x009896800000895d */ /* 0x008fea0003900000 */
[----:B------:R-:W3:Y:S02]  /*b760*/  @!P0 SYNCS.PHASECHK.TRANS64 P0, [R0+URZ+0xb0], R3 ;  /* 0x0000b003000085a7 */ /* 0x000ee400080010ff */
[----:B---3--:R-:W-:Y:S05]  /*b770*/  @!P0 BRA `(.L_x_188) ;  /* 0xfffffffc00f08947 */ /* 0x008fea000383ffff */
[----:B------:R-:W-:Y:S05]  /*b780*/  BRA `(.L_x_189) ;  /* 0xffffff8400987947 */ /* 0x000fea000383ffff */
.L_x_65:
[----:B------:R-:W-:Y:S07]  /*b790*/  MOV R0, UR22 ;  /* 0x0000001600007c02 */ /* 0x000fee0008000f00 */
.L_x_190:
[----:B--2---:R2:W3:Y:S02]  /*b7a0*/  SYNCS.PHASECHK.TRANS64.TRYWAIT P0, [R0+URZ+0xa8], R3 ;  /* 0x0000a803000075a7 */ /* 0x0044e400080011ff */
[----:B---3--:R-:W-:Y:S05]  /*b7b0*/  @!P0 NANOSLEEP.SYNCS 0x989680 ;  /* 0x009896800000895d */ /* 0x008fea0003900000 */
[----:B------:R-:W3:Y:S02]  /*b7c0*/  @!P0 SYNCS.PHASECHK.TRANS64 P0, [R0+URZ+0xa8], R3 ;  /* 0x0000a803000085a7 */ /* 0x000ee400080010ff */
[----:B---3--:R-:W-:Y:S05]  /*b7d0*/  @!P0 BRA `(.L_x_190) ;  /* 0xfffffffc00f08947 */ /* 0x008fea000383ffff */
[----:B------:R-:W-:Y:S05]  /*b7e0*/  BRA `(.L_x_64) ;  /* 0xffffff8800707947 */ /* 0x000fea000383ffff */
.L_x_68:
[----:B------:R-:W-:Y:S07]  /*b7f0*/  MOV R3, UR22 ;  /* 0x0000001600037c02 */ /* 0x000fee0008000f00 */
.L_x_191:
[----:B-1----:R1:W2:Y:S02]  /*b800*/  SYNCS.PHASECHK.TRANS64.TRYWAIT P0, [R3+URZ+0x80], R12 ;  /* 0x0000800c030075a7 */ /* 0x0022a400080011ff */
[----:B--2---:R-:W-:Y:S05]  /*b810*/  @!P0 NANOSLEEP.SYNCS 0x989680 ;  /* 0x009896800000895d */ /* 0x004fea0003900000 */
[----:B------:R-:W2:Y:S02]  /*b820*/  @!P0 SYNCS.PHASECHK.TRANS64 P0, [R3+URZ+0x80], R12 ;  /* 0x0000800c030085a7 */ /* 0x000ea400080010ff */
[----:B--2---:R-:W-:Y:S05]  /*b830*/  @!P0 BRA `(.L_x_191) ;  /* 0xfffffffc00f08947 */ /* 0x004fea000383ffff */
[----:B------:R-:W-:Y:S05]  /*b840*/  BRA `(.L_x_192) ;  /* 0xffffff8c002c7947 */ /* 0x000fea000383ffff */
.L_x_69:
[----:B-1----:R-:W-:Y:S07]  /*b850*/  MOV R3, UR22 ;  /* 0x0000001600037c02 */ /* 0x002fee0008000f00 */
.L_x_193:
[----:B-1----:R1:W2:Y:S02]  /*b860*/  SYNCS.PHASECHK.TRANS64.TRYWAIT P0, [R3+URZ+0x88], R12 ;  /* 0x0000880c030075a7 */ /* 0x0022a400080011ff */
[----:B--2---:R-:W-:Y:S05]  /*b870*/  @!P0 NANOSLEEP.SYNCS 0x989680 ;  /* 0x009896800000895d */ /* 0x004fea0003900000 */
[----:B------:R-:W2:Y:S02]  /*b880*/  @!P0 SYNCS.PHASECHK.TRANS64 P0, [R3+URZ+0x88], R12 ;  /* 0x0000880c030085a7 */ /* 0x000ea400080010ff */
[----:B--2---:R-:W-:Y:S05]  /*b890*/  @!P0 BRA `(.L_x_193) ;  /* 0xfffffffc00f08947 */ /* 0x004fea000383ffff */
[----:B------:R-:W-:Y:S05]  /*b8a0*/  BRA `(.L_x_194) ;  /* 0xffffff8c00647947 */ /* 0x000fea000383ffff */
.L_x_70:
[----:B-1----:R-:W-:Y:S07]  /*b8b0*/  MOV R3, UR22 ;  /* 0x0000001600037c02 */ /* 0x002fee0008000f00 */
.L_x_195:
[----:B-1----:R1:W2:Y:S02]  /*b8c0*/  SYNCS.PHASECHK.TRANS64.TRYWAIT P0, [R3+URZ+0x90], R12 ;  /* 0x0000900c030075a7 */ /* 0x0022a400080011ff */
[----:B--2---:R-:W-:Y:S05]  /*b8d0*/  @!P0 NANOSLEEP.SYNCS 0x989680 ;  /* 0x009896800000895d */ /* 0x004fea0003900000 */
[----:B------:R-:W2:Y:S02]  /*b8e0*/  @!P0 SYNCS.PHASECHK.TRANS64 P0, [R3+URZ+0x90], R12 ;  /* 0x0000900c030085a7 */ /* 0x000ea400080010ff */
[----:B--2---:R-:W-:Y:S05]  /*b8f0*/  @!P0 BRA `(.L_x_195) ;  /* 0xfffffffc00f08947 */ /* 0x004fea000383ffff */
[----:B------:R-:W-:Y:S05]  /*b900*/  BRA `(.L_x_196) ;  /* 0xffffff8c00ac7947 */ /* 0x000fea000383ffff */
.L_x_71:
[----:B-1----:R-:W-:Y:S07]  /*b910*/  MOV R3, UR22 ;  /* 0x0000001600037c02 */ /* 0x002fee0008000f00 */
.L_x_197:
[----:B-1----:R1:W2:Y:S02]  /*b920*/  SYNCS.PHASECHK.TRANS64.TRYWAIT P0, [R3+URZ+0x98], R12 ;  /* 0x0000980c030075a7 */ /* 0x0022a400080011ff */
[----:B--2---:R-:W-:Y:S05]  /*b930*/  @!P0 NANOSLEEP.SYNCS 0x989680 ;  /* 0x009896800000895d */ /* 0x004fea0003900000 */
[----:B------:R-:W2:Y:S02]  /*b940*/  @!P0 SYNCS.PHASECHK.TRANS64 P0, [R3+URZ+0x98], R12 ;  /* 0x0000980c030085a7 */ /* 0x000ea400080010ff */
[----:B--2---:R-:W-:Y:S05]  /*b950*/  @!P0 BRA `(.L_x_197) ;  /* 0xfffffffc00f08947 */ /* 0x004fea000383ffff */
[----:B------:R-:W-:Y:S05]  /*b960*/  BRA `(.L_x_198) ;  /* 0xffffff8c00f47947 */ /* 0x000fea000383ffff */
.L_x_72:
[----:B-1----:R-:W-:Y:S07]  /*b970*/  MOV R3, UR22 ;  /* 0x0000001600037c02 */ /* 0x002fee0008000f00 */
.L_x_199:
[----:B-1----:R1:W2:Y:S02]  /*b980*/  SYNCS.PHASECHK.TRANS64.TRYWAIT P0, [R3+URZ+0x80], R16 ;  /* 0x00008010030075a7 */ /* 0x0022a400080011ff */
[----:B--2---:R-:W-:Y:S05]  /*b990*/  @!P0 NANOSLEEP.SYNCS 0x989680 ;  /* 0x009896800000895d */ /* 0x004fea0003900000 */
[----:B------:R-:W2:Y:S02]  /*b9a0*/  @!P0 SYNCS.PHASECHK.TRANS64 P0, [R3+URZ+0x80], R16 ;  /* 0x00008010030085a7 */ /* 0x000ea400080010ff */
[----:B--2---:R-:W-:Y:S05]  /*b9b0*/  @!P0 BRA `(.L_x_199) ;  /* 0xfffffffc00f08947 */ /* 0x004fea000383ffff */
[----:B------:R-:W-:Y:S05]  /*b9c0*/  BRA `(.L_x_200) ;  /* 0xffffff9000407947 */ /* 0x000fea000383ffff */
.L_x_73:
[----:B-1----:R-:W-:Y:S07]  /*b9d0*/  MOV R3, UR22 ;  /* 0x0000001600037c02 */ /* 0x002fee0008000f00 */
.L_x_201:
[----:B-1----:R1:W2:Y:S02]  /*b9e0*/  SYNCS.PHASECHK.TRANS64.TRYWAIT P0, [R3+URZ+0x88], R16 ;  /* 0x00008810030075a7 */ /* 0x0022a400080011ff */
[----:B--2---:R-:W-:Y:S05]  /*b9f0*/  @!P0 NANOSLEEP.SYNCS 0x989680 ;  /* 0x009896800000895d */ /* 0x004fea0003900000 */
[----:B------:R-:W2:Y:S02]  /*ba00*/  @!P0 SYNCS.PHASECHK.TRANS64 P0, [R3+URZ+0x88], R16 ;  /* 0x00008810030085a7 */ /* 0x000ea400080010ff */
[----:B--2---:R-:W-:Y:S05]  /*ba10*/  @!P0 BRA `(.L_x_201) ;  /* 0xfffffffc00f08947 */ /* 0x004fea000383ffff */
[----:B------:R-:W-:Y:S05]  /*ba20*/  BRA `(.L_x_202) ;  /* 0xffffff90008c7947 */ /* 0x000fea000383ffff */
.L_x_74:
[----:B-1----:R-:W-:Y:S07]  /*ba30*/  MOV R3, UR22 ;  /* 0x0000001600037c02 */ /* 0x002fee0008000f00 */
.L_x_203:
[----:B-1----:R1:W2:Y:S02]  /*ba40*/  SYNCS.PHASECHK.TRANS64.TRYWAIT P0, [R3+URZ+0x90], R16 ;  /* 0x00009010030075a7 */ /* 0x0022a400080011ff */
[----:B--2---:R-:W-:Y:S05]  /*ba50*/  @!P0 NANOSLEEP.SYNCS 0x989680 ;  /* 0x009896800000895d */ /* 0x004fea0003900000 */
[----:B------:R-:W2:Y:S02]  /*ba60*/  @!P0 SYNCS.PHASECHK.TRANS64 P0, [R3+URZ+0x90], R16 ;  /* 0x00009010030085a7 */ /* 0x000ea400080010ff */
[----:B--2---:R-:W-:Y:S05]  /*ba70*/  @!P0 BRA `(.L_x_203) ;  /* 0xfffffffc00f08947 */ /* 0x004fea000383ffff */
[----:B------:R-:W-:Y:S05]  /*ba80*/  BRA `(.L_x_204) ;  /* 0xffffff9000d87947 */ /* 0x000fea000383ffff */
.L_x_75:
[----:B------:R-:W-:Y:S07]  /*ba90*/  MOV R3, UR22 ;  /* 0x0000001600037c02 */ /* 0x000fee0008000f00 */
.L_x_205:
[----:B-1----:R1:W2:Y:S02]  /*baa0*/  SYNCS.PHASECHK.TRANS64.TRYWAIT P0, [R3+URZ+0x98], R16 ;  /* 0x00009810030075a7 */ /* 0x0022a400080011ff */
[----:B--2---:R-:W-:Y:S05]  /*bab0*/  @!P0 NANOSLEEP.SYNCS 0x989680 ;  /* 0x009896800000895d */ /* 0x004fea0003900000 */
[----:B------:R-:W2:Y:S02]  /*bac0*/  @!P0 SYNCS.PHASECHK.TRANS64 P0, [R3+URZ+0x98], R16 ;  /* 0x00009810030085a7 */ /* 0x000ea400080010ff */
[----:B--2---:R-:W-:Y:S05]  /*bad0*/  @!P0 BRA `(.L_x_205) ;  /* 0xfffffffc00f08947 */ /* 0x004fea000383ffff */
[----:B------:R-:W-:Y:S05]  /*bae0*/  BRA `(.L_x_206) ;  /* 0xffffff9400607947 */ /* 0x000fea000383ffff */
.L_x_77:
[----:B------:R-:W-:-:S07]  /*baf0*/  MOV R3, UR22 ;  /* 0x0000001600037c02 */ /* 0x000fce0008000f00 */
.L_x_207:
[----:B-1----:R1:W3:Y:S02]  /*bb00*/  SYNCS.PHASECHK.TRANS64.TRYWAIT P0, [R3+URZ+0x80], R12 ;  /* 0x0000800c030075a7 */ /* 0x0022e400080011ff */
[----:B---3--:R-:W-:Y:S05]  /*bb10*/  @!P0 NANOSLEEP.SYNCS 0x989680 ;  /* 0x009896800000895d */ /* 0x008fea0003900000 */
[----:B------:R-:W3:Y:S02]  /*bb20*/  @!P0 SYNCS.PHASECHK.TRANS64 P0, [R3+URZ+0x80], R12 ;  /* 0x0000800c030085a7 */ /* 0x000ee400080010ff */
[----:B---3--:R-:W-:Y:S05]  /*bb30*/  @!P0 BRA `(.L_x_207) ;  /* 0xfffffffc00f08947 */ /* 0x008fea000383ffff */
[----:B------:R-:W-:Y:S05]  /*bb40*/  BRA `(.L_x_208) ;  /* 0xffffff9400bc7947 */ /* 0x000fea000383ffff */
.L_x_78:
[----:B-1----:R-:W-:-:S07]  /*bb50*/  MOV R3, UR22 ;  /* 0x0000001600037c02 */ /* 0x002fce0008000f00 */
.L_x_209:
[----:B-1----:R1:W3:Y:S02]  /*bb60*/  SYNCS.PHASECHK.TRANS64.TRYWAIT P0, [R3+URZ+0x88], R12 ;  /* 0x0000880c030075a7 */ /* 0x0022e400080011ff */
[----:B---3--:R-:W-:Y:S05]  /*bb70*/  @!P0 NANOSLEEP.SYNCS 0x989680 ;  /* 0x009896800000895d */ /* 0x008fea0003900000 */
[----:B------:R-:W3:Y:S02]  /*bb80*/  @!P0 SYNCS.PHASECHK.TRANS64 P0, [R3+URZ+0x88], R12 ;  /* 0x0000880c030085a7 */ /* 0x000ee400080010ff */
[----:B---3--:R-:W-:Y:S05]  /*bb90*/  @!P0 BRA `(.L_x_209) ;  /* 0xfffffffc00f08947 */ /* 0x008fea000383ffff */
[----:B------:R-:W-:Y:S05]  /*bba0*/  BRA `(.L_x_210) ;  /* 0xffffff9400ac7947 */ /* 0x000fea000383ffff */
.L_x_79:
[----:B-1----:R-:W-:-:S07]  /*bbb0*/  MOV R3, UR22 ;  /* 0x0000001600037c02 */ /* 0x002fce0008000f00 */
.L_x_211:
[----:B-1----:R1:W3:Y:S02]  /*bbc0*/  SYNCS.PHASECHK.TRANS64.TRYWAIT P0, [R3+URZ+0x90], R12 ;  /* 0x0000900c030075a7 */ /* 0x0022e400080011ff */
[----:B---3--:R-:W-:Y:S05]  /*bbd0*/  @!P0 NANOSLEEP.SYNCS 0x989680 ;  /* 0x009896800000895d */ /* 0x008fea0003900000 */
[----:B------:R-:W3:Y:S02]  /*bbe0*/  @!P0 SYNCS.PHASECHK.TRANS64 P0, [R3+URZ+0x90], R12 ;  /* 0x0000900c030085a7 */ /* 0x000ee400080010ff */
[----:B---3--:R-:W-:Y:S05]  /*bbf0*/  @!P0 BRA `(.L_x_211) ;  /* 0xfffffffc00f08947 */ /* 0x008fea000383ffff */
[----:B------:R-:W-:Y:S05]  /*bc00*/  BRA `(.L_x_212) ;  /* 0xffffff9400a07947 */ /* 0x000fea000383ffff */
.L_x_81:
[----:B------:R-:W-:Y:S07]  /*bc10*/  MOV R0, UR50 ;  /* 0x0000003200007c02 */ /* 0x000fee0008000f00 */
.L_x_213:
[----:B--2---:R2:W4:Y:S02]  /*bc20*/  SYNCS.PHASECHK.TRANS64.TRYWAIT P0, [R0+URZ+0xb0], R3 ;  /* 0x0000b003000075a7 */ /* 0x00452400080011ff */
[----:B----4-:R-:W-:Y:S05]  /*bc30*/  @!P0 NANOSLEEP.SYNCS 0x989680 ;  /* 0x009896800000895d */ /* 0x010fea0003900000 */
[----:B------:R-:W4:Y:S02]  /*bc40*/  @!P0 SYNCS.PHASECHK.TRANS64 P0, [R0+URZ+0xb0], R3 ;  /* 0x0000b003000085a7 */ /* 0x000f2400080010ff */
[----:B----4-:R-:W-:Y:S05]  /*bc50*/  @!P0 BRA `(.L_x_213) ;  /* 0xfffffffc00f08947 */ /* 0x010fea000383ffff */
[----:B------:R-:W-:Y:S05]  /*bc60*/  BRA `(.L_x_214) ;  /* 0xffffff9800687947 */ /* 0x000fea000383ffff */
.L_x_92:
[----:B-1----:R-:W-:Y:S04]  /*bc70*/  MOV R2, UR50 ;  /* 0x0000003200027c02 */ /* 0x002fe80008000f00 */
[----:B------:R1:W3:Y:S03]  /*bc80*/  SYNCS.PHASECHK.TRANS64.TRYWAIT P1, [R2+URZ+0x60], R3 ;  /* 0x00006003020075a7 */ /* 0x0002e600080211ff */
[----:B---3--:R-:W-:Y:S05]  /*bc90*/  @!P1 NANOSLEEP.SYNCS 0x989680 ;  /* 0x009896800000995d */ /* 0x008fea0003900000 */
[----:B------:R-:W3:Y:S02]  /*bca0*/  @!P1 SYNCS.PHASECHK.TRANS64 P1, [R2+URZ+0x60], R3 ;  /* 0x00006003020095a7 */ /* 0x000ee400080210ff */
[----:B---3--:R-:W-:Y:S05]  /*bcb0*/  @!P1 BRA `(.L_x_92) ;  /* 0xfffffffc00ec9947 */ /* 0x008fea000383ffff */
[----:B------:R-:W-:Y:S05]  /*bcc0*/  BRA `(.L_x_91) ;  /* 0xffffffa400a47947 */ /* 0x000fea000383ffff */
.L_x_94:
[----:B-1----:R1:W4:Y:S02]  /*bcd0*/  SYNCS.PHASECHK.TRANS64.TRYWAIT P0, [R99+URZ+0xc0], R0 ;  /* 0x0000c000630075a7 */ /* 0x00232400080011ff */
[----:B----4-:R-:W-:Y:S05]  /*bce0*/  @!P0 NANOSLEEP.SYNCS 0x989680 ;  /* 0x009896800000895d */ /* 0x010fea0003900000 */
[----:B------:R-:W4:Y:S02]  /*bcf0*/  @!P0 SYNCS.PHASECHK.TRANS64 P0, [R99+URZ+0xc0], R0 ;  /* 0x0000c000630085a7 */ /* 0x000f2400080010ff */
[----:B----4-:R-:W-:Y:S05]  /*bd00*/  @!P0 BRA `(.L_x_94) ;  /* 0xfffffffc00f08947 */ /* 0x010fea000383ffff */
[----:B------:R-:W-:Y:S05]  /*bd10*/  BRA `(.L_x_93) ;  /* 0xffffffa400cc7947 */ /* 0x000fea000383ffff */
.L_x_103:
[----:B-1----:R1:W2:Y:S02]  /*bd20*/  SYNCS.PHASECHK.TRANS64.TRYWAIT P0, [R3+URZ+0x60], R0 ;  /* 0x00006000030075a7 */ /* 0x0022a400080011ff */
[----:B--2---:R-:W-:Y:S05]  /*bd30*/  @!P0 NANOSLEEP.SYNCS 0x989680 ;  /* 0x009896800000895d */ /* 0x004fea0003900000 */
[----:B------:R-:W2:Y:S02]  /*bd40*/  @!P0 SYNCS.PHASECHK.TRANS64 P0, [R3+URZ+0x60], R0 ;  /* 0x00006000030085a7 */ /* 0x000ea400080010ff */
[----:B--2---:R-:W-:Y:S05]  /*bd50*/  @!P0 BRA `(.L_x_103) ;  /* 0xfffffffc00f08947 */ /* 0x004fea000383ffff */
[----:B------:R-:W-:Y:S05]  /*bd60*/  BRA `(.L_x_102) ;  /* 0xffffffac00f07947 */ /* 0x000fea000383ffff */
.L_x_111:
[----:B-1----:R1:W4:Y:S02]  /*bd70*/  SYNCS.PHASECHK.TRANS64.TRYWAIT P0, [R50+URZ+0x60], R5 ;  /* 0x00006005320075a7 */ /* 0x00232400080011ff */
[----:B----4-:R-:W-:Y:S05]  /*bd80*/  @!P0 NANOSLEEP.SYNCS 0x989680 ;  /* 0x009896800000895d */ /* 0x010fea0003900000 */
[----:B------:R-:W4:Y:S02]  /*bd90*/  @!P0 SYNCS.PHASECHK.TRANS64 P0, [R50+URZ+0x60], R5 ;  /* 0x00006005320085a7 */ /* 0x000f2400080010ff */
[----:B----4-:R-:W-:Y:S05]  /*bda0*/  @!P0 BRA `(.L_x_111) ;  /* 0xfffffffc00f08947 */ /* 0x010fea000383ffff */
[----:B------:R-:W-:Y:S05]  /*bdb0*/  BRA `(.L_x_110) ;  /* 0xffffffb800347947 */ /* 0x000fea000383ffff */
.L_x_119:
[----:B-1----:R1:W4:Y:S02]  /*bdc0*/  SYNCS.PHASECHK.TRANS64.TRYWAIT P0, [R105+URZ+0x60], R6 ;  /* 0x00006006690075a7 */ /* 0x00232400080011ff */
[----:B----4-:R-:W-:Y:S05]  /*bdd0*/  @!P0 NANOSLEEP.SYNCS 0x989680 ;  /* 0x009896800000895d */ /* 0x010fea0003900000 */
[----:B------:R-:W4:Y:S02]  /*bde0*/  @!P0 SYNCS.PHASECHK.TRANS64 P0, [R105+URZ+0x60], R6 ;  /* 0x00006006690085a7 */ /* 0x000f2400080010ff */
[----:B----4-:R-:W-:Y:S05]  /*bdf0*/  @!P0 BRA `(.L_x_119) ;  /* 0xfffffffc00f08947 */ /* 0x010fea000383ffff */
[----:B------:R-:W-:Y:S05]  /*be00*/  BRA `(.L_x_118) ;  /* 0xffffffc000787947 */ /* 0x000fea000383ffff */
.L_x_127:
[----:B-1----:R1:W4:Y:S02]  /*be10*/  SYNCS.PHASECHK.TRANS64.TRYWAIT P0, [R106+URZ+0x60], R5 ;  /* 0x000060056a0075a7 */ /* 0x00232400080011ff */
[----:B----4-:R-:W-:Y:S05]  /*be20*/  @!P0 NANOSLEEP.SYNCS 0x989680 ;  /* 0x009896800000895d */ /* 0x010fea0003900000 */
[----:B------:R-:W4:Y:S02]  /*be30*/  @!P0 SYNCS.PHASECHK.TRANS64 P0, [R106+URZ+0x60], R5 ;  /* 0x000060056a0085a7 */ /* 0x000f2400080010ff */
[----:B----4-:R-:W-:Y:S05]  /*be40*/  @!P0 BRA `(.L_x_127) ;  /* 0xfffffffc00f08947 */ /* 0x010fea000383ffff */
[----:B------:R-:W-:Y:S05]  /*be50*/  BRA `(.L_x_126) ;  /* 0xffffffc800c87947 */ /* 0x000fea000383ffff */
.L_x_135:
[----:B-1----:R1:W4:Y:S02]  /*be60*/  SYNCS.PHASECHK.TRANS64.TRYWAIT P0, [R106+URZ+0x60], R5 ;  /* 0x000060056a0075a7 */ /* 0x00232400080011ff */
[----:B----4-:R-:W-:Y:S05]  /*be70*/  @!P0 NANOSLEEP.SYNCS 0x989680 ;  /* 0x009896800000895d */ /* 0x010fea0003900000 */
[----:B------:R-:W4:Y:S02]  /*be80*/  @!P0 SYNCS.PHASECHK.TRANS64 P0, [R106+URZ+0x60], R5 ;  /* 0x000060056a0085a7 */ /* 0x000f2400080010ff */
[----:B----4-:R-:W-:Y:S05]  /*be90*/  @!P0 BRA `(.L_x_135) ;  /* 0xfffffffc00f08947 */ /* 0x010fea000383ffff */
[----:B------:R-:W-:Y:S05]  /*bea0*/  BRA `(.L_x_134) ;  /* 0xffffffd400287947 */ /* 0x000fea000383ffff */
.L_x_143:
[----:B-1----:R1:W4:Y:S02]  /*beb0*/  SYNCS.PHASECHK.TRANS64.TRYWAIT P0, [R106+URZ+0x60], R5 ;  /* 0x000060056a0075a7 */ /* 0x00232400080011ff */
[----:B----4-:R-:W-:Y:S05]  /*bec0*/  @!P0 NANOSLEEP.SYNCS 0x989680 ;  /* 0x009896800000895d */ /* 0x010fea0003900000 */
[----:B------:R-:W4:Y:S02]  /*bed0*/  @!P0 SYNCS.PHASECHK.TRANS64 P0, [R106+URZ+0x60], R5 ;  /* 0x000060056a0085a7 */ /* 0x000f2400080010ff */
[----:B----4-:R-:W-:Y:S05]  /*bee0*/  @!P0 BRA `(.L_x_143) ;  /* 0xfffffffc00f08947 */ /* 0x010fea000383ffff */
[----:B------:R-:W-:Y:S05]  /*bef0*/  BRA `(.L_x_142) ;  /* 0xffffffdc007c7947 */ /* 0x000fea000383ffff */
.L_x_151:
[----:B-1----:R1:W4:Y:S02]  /*bf00*/  SYNCS.PHASECHK.TRANS64.TRYWAIT P0, [R105+URZ+0x60], R104 ;  /* 0x00006068690075a7 */ /* 0x00232400080011ff */
[----:B----4-:R-:W-:Y:S05]  /*bf10*/  @!P0 NANOSLEEP.SYNCS 0x989680 ;  /* 0x009896800000895d */ /* 0x010fea0003900000 */
[----:B------:R-:W4:Y:S02]  /*bf20*/  @!P0 SYNCS.PHASECHK.TRANS64 P0, [R105+URZ+0x60], R104 ;  /* 0x00006068690085a7 */ /* 0x000f2400080010ff */
[----:B----4-:R-:W-:Y:S05]  /*bf30*/  @!P0 BRA `(.L_x_151) ;  /* 0xfffffffc00f08947 */ /* 0x010fea000383ffff */
[----:B------:R-:W-:Y:S05]  /*bf40*/  BRA `(.L_x_150) ;  /* 0xffffffe400d07947 */ /* 0x000fea000383ffff */
        .weak           $__internal_0_$__cuda_sm10x_tcgen05_guardrail_trap_col_being_dealloced_not_returned_by_alloc
        .type           $__internal_0_$__cuda_sm10x_tcgen05_guardrail_trap_col_being_dealloced_not_returned_by_alloc,@function
        .size           $__internal_0_$__cuda_sm10x_tcgen05_guardrail_trap_col_being_dealloced_not_returned_by_alloc,($__internal_1_$__cuda_sm10x_tcgen05_guardrail_trap_phase_invalid_during_alloc - $__internal_0_$__cuda_sm10x_tcgen05_guardrail_trap_col_being_dealloced_not_returned_by_alloc)
$__internal_0_$__cuda_sm10x_tcgen05_guardrail_trap_col_being_dealloced_not_returned_by_alloc:
[----:B------:R-:W-:Y:S05]  /*bf50*/  BPT.TRAP 0x1 ;  /* 0x000000040000795c */ /* 0x000fea0000300000 */
[----:B------:R-:W-:-:S04]  /*bf60*/  HFMA2 R3, -RZ, RZ, 0, 0 ;  /* 0x00000000ff037431 */ /* 0x000fc800000001ff */
[----:B------:R-:W-:Y:S05]  /*bf70*/  RET.REL.NODEC R2 `(_ZN7cutlass13device_kernelINS_4conv6kernel13ConvUniversalINS1_16ConvProblemShapeILNS1_8OperatorE0ELi2EEENS1_10collective14CollectiveConvINS1_47MainloopSm100TmaUmmaWarpSpecializedImplicitGemmILS5_0ELi6ELi2ELi1ELi2EN4cute5tupleIJNSA_1CILi1EEESD_SD_EEEEENSB_IJNSC_ILi128EEESG_NSB_IJNSC_ILi32EEEEEEEEENS_10tfloat32_tESK_NSA_8TiledMMAINSA_8MMA_AtomIJNSA_17SM100_MMA_TF32_SSISK_SK_fLi128ELi128ELNSA_4UMMA5MajorE0ELSP_0ELNSO_7ScaleInE0ELSQ_0EEEEEENSA_6LayoutISE_NSB_IJNSC_ILi0EEESU_SU_EEEEENSB_IJNSA_10UnderscoreESX_SX_EEEEENS7_6detail27Sm100ImplicitGemmTileTraitsINSA_20SM90_TMA_LOAD_IM2COLENSA_14ComposedLayoutINSA_7SwizzleILi3ELi4ELi3EEENSA_18smem_ptr_flag_bitsILi32EEENST_INSB_IJNSC_ILi8EEESH_EEENSB_IJSH_SD_EEEEEEEvEENS11_INSA_13SM90_TMA_LOADES1C_vEEEENS_8epilogue10collective18CollectiveEpilogueINS1H_23Sm100TmaWarpSpecializedILi4ELi2ELi16ELb1ELb0EEEJSJ_NSB_IJNST_ISG_SD_EENST_INSC_ILi16EEESD_EEEEESK_NSB_IJNSB_IJlllEEESD_SU_EEESK_S1R_NS1H_6fusion15FusionCallbacksIS1L_NS1S_17LinearCombinationISK_fSK_fLNS_15FloatRoundStyleE2EEESJ_S1P_JEEENSA_5SM1004TMEM4LOAD26SM100_TMEM_LOAD_32dp32b16xES12_NS13_INS14_ILi2ELi4ELi3EEES17_NST_INSB_IJS18_S1N_EEENSB_IJS1N_SD_EEEEEEENSA_39AutoVectorizingCopyWithAssumedAlignmentILi128EEENSA_21SM90_TMA_STORE_IM2COLES26_S28_S28_EEEvvEEEEvNT_6ParamsE) ;  /* 0xffffff4002207950 */ /* 0x000fea0003c3ffff */
        .weak           $__internal_1_$__cuda_sm10x_tcgen05_guardrail_trap_phase_invalid_during_alloc
        .type           $__internal_1_$__cuda_sm10x_tcgen05_guardrail_trap_phase_invalid_during_alloc,@function
        .size           $__internal_1_$__cuda_sm10x_tcgen05_guardrail_trap_phase_invalid_during_alloc,($__internal_2_$__cuda_sm10x_tcgen05_guardrail_trap_unallocated_columns_being_dealloced - $__internal_1_$__cuda_sm10x_tcgen05_guardrail_trap_phase_invalid_during_alloc)
$__internal_1_$__cuda_sm10x_tcgen05_guardrail_trap_phase_invalid_during_alloc:
[----:B------:R-:W-:Y:S05]  /*bf80*/  BPT.TRAP 0x1 ;  /* 0x000000040000795c */ /* 0x000fea0000300000 */
[----:B------:R-:W-:-:S04]  /*bf90*/  MOV R3, 0x0 ;  /* 0x0000000000037802 */ /* 0x000fc80000000f00 */
[----:B------:R-:W-:Y:S05]  /*bfa0*/  RET.REL.NODEC R2 `(_ZN7cutlass13device_kernelINS_4conv6kernel13ConvUniversalINS1_16ConvProblemShapeILNS1_8OperatorE0ELi2EEENS1_10collective14CollectiveConvINS1_47MainloopSm100TmaUmmaWarpSpecializedImplicitGemmILS5_0ELi6ELi2ELi1ELi2EN4cute5tupleIJNSA_1CILi1EEESD_SD_EEEEENSB_IJNSC_ILi128EEESG_NSB_IJNSC_ILi32EEEEEEEEENS_10tfloat32_tESK_NSA_8TiledMMAINSA_8MMA_AtomIJNSA_17SM100_MMA_TF32_SSISK_SK_fLi128ELi128ELNSA_4UMMA5MajorE0ELSP_0ELNSO_7ScaleInE0ELSQ_0EEEEEENSA_6LayoutISE_NSB_IJNSC_ILi0EEESU_SU_EEEEENSB_IJNSA_10UnderscoreESX_SX_EEEEENS7_6detail27Sm100ImplicitGemmTileTraitsINSA_20SM90_TMA_LOAD_IM2COLENSA_14ComposedLayoutINSA_7SwizzleILi3ELi4ELi3EEENSA_18smem_ptr_flag_bitsILi32EEENST_INSB_IJNSC_ILi8EEESH_EEENSB_IJSH_SD_EEEEEEEvEENS11_INSA_13SM90_TMA_LOADES1C_vEEEENS_8epilogue10collective18CollectiveEpilogueINS1H_23Sm100TmaWarpSpecializedILi4ELi2ELi16ELb1ELb0EEEJSJ_NSB_IJNST_ISG_SD_EENST_INSC_ILi16EEESD_EEEEESK_NSB_IJNSB_IJlllEEESD_SU_EEESK_S1R_NS1H_6fusion15FusionCallbacksIS1L_NS1S_17LinearCombinationISK_fSK_fLNS_15FloatRoundStyleE2EEESJ_S1P_JEEENSA_5SM1004TMEM4LOAD26SM100_TMEM_LOAD_32dp32b16xES12_NS13_INS14_ILi2ELi4ELi3EEES17_NST_INSB_IJS18_S1N_EEENSB_IJS1N_SD_EEEEEEENSA_39AutoVectorizingCopyWithAssumedAlignmentILi128EEENSA_21SM90_TMA_STORE_IM2COLES26_S28_S28_EEEvvEEEEvNT_6ParamsE) ;  /* 0xffffff4002147950 */ /* 0x000fea0003c3ffff */
        .weak           $__internal_2_$__cuda_sm10x_tcgen05_guardrail_trap_unallocated_columns_being_dealloced
        .type           $__internal_2_$__cuda_sm10x_tcgen05_guardrail_trap_unallocated_columns_being_dealloced,@function
        .size           $__internal_2_$__cuda_sm10x_tcgen05_guardrail_trap_unallocated_columns_being_dealloced,(.L_x_216 - $__internal_2_$__cuda_sm10x_tcgen05_guardrail_trap_unallocated_columns_being_dealloced)
$__internal_2_$__cuda_sm10x_tcgen05_guardrail_trap_unallocated_columns_being_dealloced:
[----:B------:R-:W-:Y:S05]  /*bfb0*/  BPT.TRAP 0x1 ;  /* 0x000000040000795c */ /* 0x000fea0000300000 */
[----:B------:R-:W-:-:S04]  /*bfc0*/  HFMA2 R3, -RZ, RZ, 0, 0 ;  /* 0x00000000ff037431 */ /* 0x000fc800000001ff */
[----:B------:R-:W-:Y:S05]  /*bfd0*/  RET.REL.NODEC R2 `(_ZN7cutlass13device_kernelINS_4conv6kernel13ConvUniversalINS1_16ConvProblemShapeILNS1_8OperatorE0ELi2EEENS1_10collective14CollectiveConvINS1_47MainloopSm100TmaUmmaWarpSpecializedImplicitGemmILS5_0ELi6ELi2ELi1ELi2EN4cute5tupleIJNSA_1CILi1EEESD_SD_EEEEENSB_IJNSC_ILi128EEESG_NSB_IJNSC_ILi32EEEEEEEEENS_10tfloat32_tESK_NSA_8TiledMMAINSA_8MMA_AtomIJNSA_17SM100_MMA_TF32_SSISK_SK_fLi128ELi128ELNSA_4UMMA5MajorE0ELSP_0ELNSO_7ScaleInE0ELSQ_0EEEEEENSA_6LayoutISE_NSB_IJNSC_ILi0EEESU_SU_EEEEENSB_IJNSA_10UnderscoreESX_SX_EEEEENS7_6detail27Sm100ImplicitGemmTileTraitsINSA_20SM90_TMA_LOAD_IM2COLENSA_14ComposedLayoutINSA_7SwizzleILi3ELi4ELi3EEENSA_18smem_ptr_flag_bitsILi32EEENST_INSB_IJNSC_ILi8EEESH_EEENSB_IJSH_SD_EEEEEEEvEENS11_INSA_13SM90_TMA_LOADES1C_vEEEENS_8epilogue10collective18CollectiveEpilogueINS1H_23Sm100TmaWarpSpecializedILi4ELi2ELi16ELb1ELb0EEEJSJ_NSB_IJNST_ISG_SD_EENST_INSC_ILi16EEESD_EEEEESK_NSB_IJNSB_IJlllEEESD_SU_EEESK_S1R_NS1H_6fusion15FusionCallbacksIS1L_NS1S_17LinearCombinationISK_fSK_fLNS_15FloatRoundStyleE2EEESJ_S1P_JEEENSA_5SM1004TMEM4LOAD26SM100_TMEM_LOAD_32dp32b16xES12_NS13_INS14_ILi2ELi4ELi3EEES17_NST_INSB_IJS18_S1N_EEENSB_IJS1N_SD_EEEEEEENSA_39AutoVectorizingCopyWithAssumedAlignmentILi128EEENSA_21SM90_TMA_STORE_IM2COLES26_S28_S28_EEEvvEEEEvNT_6ParamsE) ;  /* 0xffffff4002087950 */ /* 0x000fea0003c3ffff */
.L_x_215:
[----:B------:R-:W-:-:S00]  /*bfe0*/  BRA `(.L_x_215) ;  /* 0xfffffffc00fc7947 */ /* 0x000fc0000383ffff */
[----:B------:R-:W-:-:S00]  /*bff0*/  NOP ;  /* 0x0000000000007918 */ /* 0x000fc00000000000 */
        /* <DEDUP_REMOVED lines=8> */
.L_x_216:


//--------------------- .nv.global.init           --------------------------
	.section	.nv.global.init,"aw",@progbits
.nv.global.init:
	.type		$str$29,@object
	.size		$str$29,($str$30 - $str$29)
$str$29:
        /*0000*/ 	.byte	0x28, 0x61, 0x64, 0x64, 0x72, 0x65, 0x73, 0x73, 0x20, 0x26, 0x20, 0x6d, 0x61, 0x73, 0x6b, 0x29
        /*0010*/ 	.byte	0x20, 0x3d, 0x3d, 0x20, 0x30, 0x00
	.type		$str$30,@object
	.size		$str$30,($str$28 - $str$30)
$str$30:
        /*0016*/ 	.byte	0x2f, 0x74, 0x6d, 0x70, 0x2f, 0x63, 0x75, 0x74, 0x6c, 0x61, 0x73, 0x73, 0x5f, 0x73, 0x77, 0x65
        /*0026*/ 	.byte	0x65, 0x70, 0x5f, 0x73, 0x72, 0x63, 0x2f, 0x69, 0x6e, 0x63, 0x6c, 0x75, 0x64, 0x65, 0x2f, 0x63
        /*0036*/ 	.byte	0x75, 0x74, 0x65, 0x2f, 0x70, 0x6f, 0x69, 0x6e, 0x74, 0x65, 0x72, 0x5f, 0x66, 0x6c, 0x61, 0x67
        /*0046*/ 	.byte	0x67, 0x65, 0x64, 0x2e, 0x68, 0x70, 0x70, 0x00
	.type		$str$28,@object
	.size		$str$28,($str$27 - $str$28)
$str$28:
        /*004e*/ 	.byte	0x2f, 0x74, 0x6d, 0x70, 0x2f, 0x63, 0x75, 0x74, 0x6c, 0x61, 0x73, 0x73, 0x5f, 0x73, 0x77, 0x65
        /*005e*/ 	.byte	0x65, 0x70, 0x5f, 0x73, 0x72, 0x63, 0x2f, 0x69, 0x6e, 0x63, 0x6c, 0x75, 0x64, 0x65, 0x2f, 0x63
        /*006e*/ 	.byte	0x75, 0x74, 0x65, 0x2f, 0x61, 0x74, 0x6f, 0x6d, 0x2f, 0x63, 0x6f, 0x70, 0x79, 0x5f, 0x74, 0x72
        /*007e*/ 	.byte	0x61, 0x69, 0x74, 0x73, 0x5f, 0x73, 0x6d, 0x31, 0x30, 0x30, 0x2e, 0x68, 0x70, 0x70, 0x00
	.type		$str$27,@object
	.size		$str$27,(__unnamed_1 - $str$27)
$str$27:
        /*008d*/ 	.byte	0x28, 0x28, 0x75, 0x69, 0x6e, 0x74, 0x33, 0x32, 0x5f, 0x74, 0x28, 0x74, 0x68, 0x72, 0x65, 0x61
        /*009d*/ 	.byte	0x64, 0x49, 0x64, 0x78, 0x2e, 0x78, 0x29, 0x20, 0x2f, 0x20, 0x33, 0x32, 0x29, 0x20, 0x25, 0x20
        /*00ad*/ 	.byte	0x34, 0x29, 0x20, 0x3d, 0x3d, 0x20, 0x28, 0x28, 0x28, 0x74, 0x6d, 0x65, 0x6d, 0x5f, 0x61, 0x64
        /*00bd*/ 	.byte	0x64, 0x72, 0x20, 0x3e, 0x3e, 0x20, 0x31, 0x36, 0x29, 0x20, 0x2f, 0x20, 0x33, 0x32, 0x29, 0x20
        /*00cd*/ 	.byte	0x25, 0x20, 0x34, 0x29, 0x00
	.type		__unnamed_1,@object
	.size		__unnamed_1,(__unnamed_2 - __unnamed_1)
__unnamed_1:
        /*00d2*/ 	.byte	0x61, 0x75, 0x74, 0x6f, 0x20, 0x63, 0x75, 0x74, 0x65, 0x3a, 0x3a, 0x61, 0x73, 0x5f, 0x70, 0x6f
        /* <DEDUP_REMOVED lines=24> */
        /*0262*/ 	.byte	0x32, 0x30, 0x34, 0x38, 0x3e, 0x3e, 0x3e, 0x3e, 0x5d, 0x00
	.type		__unnamed_2,@object
	.size		__unnamed_2,(.L_2 - __unnamed_2)
__unnamed_2:
        /* <DEDUP_REMOVED lines=42> */
        /*050c*/ 	.byte	0x3e, 0x5d, 0x00
.L_2:


//--------------------- .nv.shared._ZN7cutlass13device_kernelINS_4conv6kernel13ConvUniversalINS1_16ConvProblemShapeILNS1_8OperatorE0ELi2EEENS1_10collective14CollectiveConvINS1_47MainloopSm100TmaUmmaWarpSpecializedImplicitGemmILS5_0ELi6ELi2ELi1ELi2EN4cute5tupleIJNSA_1CILi1EEESD_SD_EEEEENSB_IJNSC_ILi128EEESG_NSB_IJNSC_ILi32EEEEEEEEENS_10tfloat32_tESK_NSA_8TiledMMAINSA_8MMA_AtomIJNSA_17SM100_MMA_TF32_SSISK_SK_fLi128ELi128ELNSA_4UMMA5MajorE0ELSP_0ELNSO_7ScaleInE0ELSQ_0EEEEEENSA_6LayoutISE_NSB_IJNSC_ILi0EEESU_SU_EEEEENSB_IJNSA_10UnderscoreESX_SX_EEEEENS7_6detail27Sm100ImplicitGemmTileTraitsINSA_20SM90_TMA_LOAD_IM2COLENSA_14ComposedLayoutINSA_7SwizzleILi3ELi4ELi3EEENSA_18smem_ptr_flag_bitsILi32EEENST_INSB_IJNSC_ILi8EEESH_EEENSB_IJSH_SD_EEEEEEEvEENS11_INSA_13SM90_TMA_LOADES1C_vEEEENS_8epilogue10collective18CollectiveEpilogueINS1H_23Sm100TmaWarpSpecializedILi4ELi2ELi16ELb1ELb0EEEJSJ_NSB_IJNST_ISG_SD_EENST_INSC_ILi16EEESD_EEEEESK_NSB_IJNSB_IJlllEEESD_SU_EEESK_S1R_NS1H_6fusion15FusionCallbacksIS1L_NS1S_17LinearCombinationISK_fSK_fLNS_15FloatRoundStyleE2EEESJ_S1P_JEEENSA_5SM1004TMEM4LOAD26SM100_TMEM_LOAD_32dp32b16xES12_NS13_INS14_ILi2ELi4ELi3EEES17_NST_INSB_IJS18_S1N_EEENSB_IJS1N_SD_EEEEEEENSA_39AutoVectorizingCopyWithAssumedAlignmentILi128EEENSA_21SM90_TMA_STORE_IM2COLES26_S28_S28_EEEvvEEEEvNT_6ParamsE --------------------------
	.section	.nv.shared._ZN7cutlass13device_kernelINS_4conv6kernel13ConvUniversalINS1_16ConvProblemShapeILNS1_8OperatorE0ELi2EEENS1_10collective14CollectiveConvINS1_47MainloopSm100TmaUmmaWarpSpecializedImplicitGemmILS5_0ELi6ELi2ELi1ELi2EN4cute5tupleIJNSA_1CILi1EEESD_SD_EEEEENSB_IJNSC_ILi128EEESG_NSB_IJNSC_ILi32EEEEEEEEENS_10tfloat32_tESK_NSA_8TiledMMAINSA_8MMA_AtomIJNSA_17SM100_MMA_TF32_SSISK_SK_fLi128ELi128ELNSA_4UMMA5MajorE0ELSP_0ELNSO_7ScaleInE0ELSQ_0EEEEEENSA_6LayoutISE_NSB_IJNSC_ILi0EEESU_SU_EEEEENSB_IJNSA_10UnderscoreESX_SX_EEEEENS7_6detail27Sm100ImplicitGemmTileTraitsINSA_20SM90_TMA_LOAD_IM2COLENSA_14ComposedLayoutINSA_7SwizzleILi3ELi4ELi3EEENSA_18smem_ptr_flag_bitsILi32EEENST_INSB_IJNSC_ILi8EEESH_EEENSB_IJSH_SD_EEEEEEEvEENS11_INSA_13SM90_TMA_LOADES1C_vEEEENS_8epilogue10collective18CollectiveEpilogueINS1H_23Sm100TmaWarpSpecializedILi4ELi2ELi16ELb1ELb0EEEJSJ_NSB_IJNST_ISG_SD_EENST_INSC_ILi16EEESD_EEEEESK_NSB_IJNSB_IJlllEEESD_SU_EEESK_S1R_NS1H_6fusion15FusionCallbacksIS1L_NS1S_17LinearCombinationISK_fSK_fLNS_15FloatRoundStyleE2EEESJ_S1P_JEEENSA_5SM1004TMEM4LOAD26SM100_TMEM_LOAD_32dp32b16xES12_NS13_INS14_ILi2ELi4ELi3EEES17_NST_INSB_IJS18_S1N_EEENSB_IJS1N_SD_EEEEEEENSA_39AutoVectorizingCopyWithAssumedAlignmentILi128EEENSA_21SM90_TMA_STORE_IM2COLES26_S28_S28_EEEvvEEEEvNT_6ParamsE,"aw",@nobits
	.sectionflags	@""
	.align	16
	.zero		1024


//--------------------- .nv.shared.reserved.0     --------------------------
	.section	.nv.shared.reserved.0,"aw",@nobits
	.weak		__nv_reservedSMEM_offset_0_alias
	.size		__nv_reservedSMEM_offset_0_alias, 0, 64
	.other		__nv_reservedSMEM_offset_0_alias,@"STO_CUDA_RESERVED_SHARED STV_DEFAULT"
__nv_reservedSMEM_offset_0_alias:
	.zero		0
.nv.shared.reserved.0:
	.zero		64
	.weak		__nv_reservedSMEM_tcgen05_partition
	.type		__nv_reservedSMEM_tcgen05_partition,@object
	.size		__nv_reservedSMEM_tcgen05_partition,(.L_0 - __nv_reservedSMEM_tcgen05_partition)
__nv_reservedSMEM_tcgen05_partition:
	.zero		32
.L_0:


//--------------------- .nv.global                --------------------------
	.section	.nv.global,"aw",@nobits
.nv.global:
	.type		_ZN39_INTERNAL_62743bf1_4_k_cu_f255fbc0_30854cute1_E,@object
	.size		_ZN39_INTERNAL_62743bf1_4_k_cu_f255fbc0_30854cute1_E,(_ZN39_INTERNAL_62743bf1_4_k_cu_f255fbc0_30854cuda3std3__45__cpo6cbeginE - _ZN39_INTERNAL_62743bf1_4_k_cu_f255fbc0_30854cute1_E)
_ZN39_INTERNAL_62743bf1_4_k_cu_f255fbc0_30854cute1_E:
	.zero		1
	.type		_ZN39_INTERNAL_62743bf1_4_k_cu_f255fbc0_30854cuda3std3__45__cpo6cbeginE,@object
	.size		_ZN39_INTERNAL_62743bf1_4_k_cu_f255fbc0_30854cuda3std3__45__cpo6cbeginE,(_ZN39_INTERNAL_62743bf1_4_k_cu_f255fbc0_30854cuda3std3__48in_placeE - _ZN39_INTERNAL_62743bf1_4_k_cu_f255fbc0_30854cuda3std3__45__cpo6cbeginE)
_ZN39_INTERNAL_62743bf1_4_k_cu_f255fbc0_30854cuda3std3__45__cpo6cbeginE:
	.zero		1
	.type		_ZN39_INTERNAL_62743bf1_4_k_cu_f255fbc0_30854cuda3std3__48in_placeE,@object
	.size		_ZN39_INTERNAL_62743bf1_4_k_cu_f255fbc0_30854cuda3std3__48in_placeE,(_ZN39_INTERNAL_62743bf1_4_k_cu_f255fbc0_30854cuda3std6ranges3__45__cpo9iter_moveE - _ZN39_INTERNAL_62743bf1_4_k_cu_f255fbc0_30854cuda3std3__48in_placeE)
_ZN39_INTERNAL_62743bf1_4_k_cu_f255fbc0_30854cuda3std3__48in_placeE:
	.zero		1
	.type		_ZN39_INTERNAL_62743bf1_4_k_cu_f255fbc0_30854cuda3std6ranges3__45__cpo9iter_moveE,@object
	.size		_ZN39_INTERNAL_62743bf1_4_k_cu_f255fbc0_30854cuda3std6ranges3__45__cpo9iter_moveE,(_ZN39_INTERNAL_62743bf1_4_k_cu_f255fbc0_30854cuda3std3__45__cpo5beginE - _ZN39_INTERNAL_62743bf1_4_k_cu_f255fbc0_30854cuda3std6ranges3__45__cpo9iter_moveE)
_ZN39_INTERNAL_62743bf1_4_k_cu_f255fbc0_30854cuda3std6ranges3__45__cpo9iter_moveE:
	.zero		1
	.type		_ZN39_INTERNAL_62743bf1_4_k_cu_f255fbc0_30854cuda3std3__45__cpo5beginE,@object
	.size		_ZN39_INTERNAL_62743bf1_4_k_cu_f255fbc0_30854cuda3std3__45__cpo5beginE,(_ZN39_INTERNAL_62743bf1_4_k_cu_f255fbc0_30854cuda3std3__441_GLOBAL__N__62743bf1_4_k_cu_f255fbc0_30856ignoreE - _ZN39_INTERNAL_62743bf1_4_k_cu_f255fbc0_30854cuda3std3__45__cpo5beginE)
_ZN39_INTERNAL_62743bf1_4_k_cu_f255fbc0_30854cuda3std3__45__cpo5beginE:
	.zero		1
	.type		_ZN39_INTERNAL_62743bf1_4_k_cu_f255fbc0_30854cuda3std3__441_GLOBAL__N__62743bf1_4_k_cu_f255fbc0_30856ignoreE,@object
	.size		_ZN39_INTERNAL_62743bf1_4_k_cu_f255fbc0_30854cuda3std3__441_GLOBAL__N__62743bf1_4_k_cu_f255fbc0_30856ignoreE,(_ZN39_INTERNAL_62743bf1_4_k_cu_f255fbc0_30854cute7productE - _ZN39_INTERNAL_62743bf1_4_k_cu_f255fbc0_30854cuda3std3__441_GLOBAL__N__62743bf1_4_k_cu_f255fbc0_30856ignoreE)
_ZN39_INTERNAL_62743bf1_4_k_cu_f255fbc0_30854cuda3std3__441_GLOBAL__N__62743bf1_4_k_cu_f255fbc0_30856ignoreE:
	.zero		1
	.type		_ZN39_INTERNAL_62743bf1_4_k_cu_f255fbc0_30854cute7productE,@object
	.size		_ZN39_INTERNAL_62743bf1_4_k_cu_f255fbc0_30854cute7productE,(_ZN39_INTERNAL_62743bf1_4_k_cu_f255fbc0_30854cuda3std3__45__cpo3endE - _ZN39_INTERNAL_62743bf1_4_k_cu_f255fbc0_30854cute7productE)
_ZN39_INTERNAL_62743bf1_4_k_cu_f255fbc0_30854cute7productE:
	.zero		1
	.type		_ZN39_INTERNAL_62743bf1_4_k_cu_f255fbc0_30854cuda3std3__45__cpo3endE,@object
	.size		_ZN39_INTERNAL_62743bf1_4_k_cu_f255fbc0_30854cuda3std3__45__cpo3endE,(_ZN39_INTERNAL_62743bf1_4_k_cu_f255fbc0_30854cuda3std3__419piecewise_constructE - _ZN39_INTERNAL_62743bf1_4_k_cu_f255fbc0_30854cuda3std3__45__cpo3endE)
_ZN39_INTERNAL_62743bf1_4_k_cu_f255fbc0_30854cuda3std3__45__cpo3endE:
	.zero		1
	.type		_ZN39_INTERNAL_62743bf1_4_k_cu_f255fbc0_30854cuda3std3__419piecewise_constructE,@object
	.size		_ZN39_INTERNAL_62743bf1_4_k_cu_f255fbc0_30854cuda3std3__419piecewise_constructE,(_ZN39_INTERNAL_62743bf1_4_k_cu_f255fbc0_30854cuda3std3__45__cpo4cendE - _ZN39_INTERNAL_62743bf1_4_k_cu_f255fbc0_30854cuda3std3__419piecewise_constructE)
_ZN39_INTERNAL_62743bf1_4_k_cu_f255fbc0_30854cuda3std3__419piecewise_constructE:
	.zero		1
	.type		_ZN39_INTERNAL_62743bf1_4_k_cu_f255fbc0_30854cuda3std3__45__cpo4cendE,@object
	.size		_ZN39_INTERNAL_62743bf1_4_k_cu_f255fbc0_30854cuda3std3__45__cpo4cendE,(_ZN39_INTERNAL_62743bf1_4_k_cu_f255fbc0_30854cuda3std6ranges3__45__cpo4swapE - _ZN39_INTERNAL_62743bf1_4_k_cu_f255fbc0_30854cuda3std3__45__cpo4cendE)
_ZN39_INTERNAL_62743bf1_4_k_cu_f255fbc0_30854cuda3std3__45__cpo4cendE:
	.zero		1
	.type		_ZN39_INTERNAL_62743bf1_4_k_cu_f255fbc0_30854cuda3std6ranges3__45__cpo4swapE,@object
	.size		_ZN39_INTERNAL_62743bf1_4_k_cu_f255fbc0_30854cuda3std6ranges3__45__cpo4swapE,(.L_10 - _ZN39_INTERNAL_62743bf1_4_k_cu_f255fbc0_30854cuda3std6ranges3__45__cpo4swapE)
_ZN39_INTERNAL_62743bf1_4_k_cu_f255fbc0_30854cuda3std6ranges3__45__cpo4swapE:
	.zero		1
.L_10:


//--------------------- .nv.constant0._ZN7cutlass13device_kernelINS_4conv6kernel13ConvUniversalINS1_16ConvProblemShapeILNS1_8OperatorE0ELi2EEENS1_10collective14CollectiveConvINS1_47MainloopSm100TmaUmmaWarpSpecializedImplicitGemmILS5_0ELi6ELi2ELi1ELi2EN4cute5tupleIJNSA_1CILi1EEESD_SD_EEEEENSB_IJNSC_ILi128EEESG_NSB_IJNSC_ILi32EEEEEEEEENS_10tfloat32_tESK_NSA_8TiledMMAINSA_8MMA_AtomIJNSA_17SM100_MMA_TF32_SSISK_SK_fLi128ELi128ELNSA_4UMMA5MajorE0ELSP_0ELNSO_7ScaleInE0ELSQ_0EEEEEENSA_6LayoutISE_NSB_IJNSC_ILi0EEESU_SU_EEEEENSB_IJNSA_10UnderscoreESX_SX_EEEEENS7_6detail27Sm100ImplicitGemmTileTraitsINSA_20SM90_TMA_LOAD_IM2COLENSA_14ComposedLayoutINSA_7SwizzleILi3ELi4ELi3EEENSA_18smem_ptr_flag_bitsILi32EEENST_INSB_IJNSC_ILi8EEESH_EEENSB_IJSH_SD_EEEEEEEvEENS11_INSA_13SM90_TMA_LOADES1C_vEEEENS_8epilogue10collective18CollectiveEpilogueINS1H_23Sm100TmaWarpSpecializedILi4ELi2ELi16ELb1ELb0EEEJSJ_NSB_IJNST_ISG_SD_EENST_INSC_ILi16EEESD_EEEEESK_NSB_IJNSB_IJlllEEESD_SU_EEESK_S1R_NS1H_6fusion15FusionCallbacksIS1L_NS1S_17LinearCombinationISK_fSK_fLNS_15FloatRoundStyleE2EEESJ_S1P_JEEENSA_5SM1004TMEM4LOAD26SM100_TMEM_LOAD_32dp32b16xES12_NS13_INS14_ILi2ELi4ELi3EEES17_NST_INSB_IJS18_S1N_EEENSB_IJS1N_SD_EEEEEEENSA_39AutoVectorizingCopyWithAssumedAlignmentILi128EEENSA_21SM90_TMA_STORE_IM2COLES26_S28_S28_EEEvvEEEEvNT_6ParamsE --------------------------
	.section	.nv.constant0._ZN7cutlass13device_kernelINS_4conv6kernel13ConvUniversalINS1_16ConvProblemShapeILNS1_8OperatorE0ELi2EEENS1_10collective14CollectiveConvINS1_47MainloopSm100TmaUmmaWarpSpecializedImplicitGemmILS5_0ELi6ELi2ELi1ELi2EN4cute5tupleIJNSA_1CILi1EEESD_SD_EEEEENSB_IJNSC_ILi128EEESG_NSB_IJNSC_ILi32EEEEEEEEENS_10tfloat32_tESK_NSA_8TiledMMAINSA_8MMA_AtomIJNSA_17SM100_MMA_TF32_SSISK_SK_fLi128ELi128ELNSA_4UMMA5MajorE0ELSP_0ELNSO_7ScaleInE0ELSQ_0EEEEEENSA_6LayoutISE_NSB_IJNSC_ILi0EEESU_SU_EEEEENSB_IJNSA_10UnderscoreESX_SX_EEEEENS7_6detail27Sm100ImplicitGemmTileTraitsINSA_20SM90_TMA_LOAD_IM2COLENSA_14ComposedLayoutINSA_7SwizzleILi3ELi4ELi3EEENSA_18smem_ptr_flag_bitsILi32EEENST_INSB_IJNSC_ILi8EEESH_EEENSB_IJSH_SD_EEEEEEEvEENS11_INSA_13SM90_TMA_LOADES1C_vEEEENS_8epilogue10collective18CollectiveEpilogueINS1H_23Sm100TmaWarpSpecializedILi4ELi2ELi16ELb1ELb0EEEJSJ_NSB_IJNST_ISG_SD_EENST_INSC_ILi16EEESD_EEEEESK_NSB_IJNSB_IJlllEEESD_SU_EEESK_S1R_NS1H_6fusion15FusionCallbacksIS1L_NS1S_17LinearCombinationISK_fSK_fLNS_15FloatRoundStyleE2EEESJ_S1P_JEEENSA_5SM1004TMEM4LOAD26SM100_TMEM_LOAD_32dp32b16xES12_NS13_INS14_ILi2ELi4ELi3EEES17_NST_INSB_IJS18_S1N_EEENSB_IJS1N_SD_EEEEEEENSA_39AutoVectorizingCopyWithAssumedAlignmentILi128EEENSA_21SM90_TMA_STORE_IM2COLES26_S28_S28_EEEvvEEEEvNT_6ParamsE,"a",@progbits
	.sectionflags	@""
	.align	4
.nv.constant0._ZN7cutlass13device_kernelINS_4conv6kernel13ConvUniversalINS1_16ConvProblemShapeILNS1_8OperatorE0ELi2EEENS1_10collective14CollectiveConvINS1_47MainloopSm100TmaUmmaWarpSpecializedImplicitGemmILS5_0ELi6ELi2ELi1ELi2EN4cute5tupleIJNSA_1CILi1EEESD_SD_EEEEENSB_IJNSC_ILi128EEESG_NSB_IJNSC_ILi32EEEEEEEEENS_10tfloat32_tESK_NSA_8TiledMMAINSA_8MMA_AtomIJNSA_17SM100_MMA_TF32_SSISK_SK_fLi128ELi128ELNSA_4UMMA5MajorE0ELSP_0ELNSO_7ScaleInE0ELSQ_0EEEEEENSA_6LayoutISE_NSB_IJNSC_ILi0EEESU_SU_EEEEENSB_IJNSA_10UnderscoreESX_SX_EEEEENS7_6detail27Sm100ImplicitGemmTileTraitsINSA_20SM90_TMA_LOAD_IM2COLENSA_14ComposedLayoutINSA_7SwizzleILi3ELi4ELi3EEENSA_18smem_ptr_flag_bitsILi32EEENST_INSB_IJNSC_ILi8EEESH_EEENSB_IJSH_SD_EEEEEEEvEENS11_INSA_13SM90_TMA_LOADES1C_vEEEENS_8epilogue10collective18CollectiveEpilogueINS1H_23Sm100TmaWarpSpecializedILi4ELi2ELi16ELb1ELb0EEEJSJ_NSB_IJNST_ISG_SD_EENST_INSC_ILi16EEESD_EEEEESK_NSB_IJNSB_IJlllEEESD_SU_EEESK_S1R_NS1H_6fusion15FusionCallbacksIS1L_NS1S_17LinearCombinationISK_fSK_fLNS_15FloatRoundStyleE2EEESJ_S1P_JEEENSA_5SM1004TMEM4LOAD26SM100_TMEM_LOAD_32dp32b16xES12_NS13_INS14_ILi2ELi4ELi3EEES17_NST_INSB_IJS18_S1N_EEENSB_IJS1N_SD_EEEEEEENSA_39AutoVectorizingCopyWithAssumedAlignmentILi128EEENSA_21SM90_TMA_STORE_IM2COLES26_S28_S28_EEEvvEEEEvNT_6ParamsE:
	.zero		2944


//--------------------- SYMBOLS --------------------------

	.type		.nv.reservedSmem.offset0,@object
	.size		.nv.reservedSmem.offset0,0x4
	.type		.nv.reservedSmem.cap,@object
	.size		.nv.reservedSmem.cap,0x4
	.type		__assertfail,@function
